def matmul_kernel(
    a_ptr,
    b_ptr,
    c_ptr,
    M,
    N,
    K,
    stride_am,
    stride_ak,
    stride_bk,
    stride_bn,
    stride_cm,
    stride_cn,
    BLOCK_M: tl.constexpr,
    BLOCK_N: tl.constexpr,
    BLOCK_K: tl.constexpr,
    GROUP_M: tl.constexpr,
):
    pid = tl.program_id(axis=0)
    num_pid_m = tl.cdiv(M, BLOCK_M)
    num_pid_n = tl.cdiv(N, BLOCK_N)
    num_pid_in_group = GROUP_M * num_pid_n
    group_id = pid // num_pid_in_group
    first_pid_m = group_id * GROUP_M
    group_size_m = min(num_pid_m - first_pid_m, GROUP_M)
    pid_m = first_pid_m + ((pid % num_pid_in_group) % group_size_m)
    pid_n = (pid % num_pid_in_group) // group_size_m

    offs_am = (pid_m * BLOCK_M + tl.arange(0, BLOCK_M)) % M
    offs_bn = (pid_n * BLOCK_N + tl.arange(0, BLOCK_N)) % N
    offs_k = tl.arange(0, BLOCK_K)
    a_ptrs = a_ptr + offs_am[:, None] * stride_am + offs_k[None, :] * stride_ak
    b_ptrs = b_ptr + offs_k[:, None] * stride_bk + offs_bn[None, :] * stride_bn

    acc = tl.zeros((BLOCK_M, BLOCK_N), dtype=tl.float32)
    for kk in range(0, tl.cdiv(K, BLOCK_K)):
        a = tl.load(a_ptrs, mask=offs_k[None, :] < K - kk * BLOCK_K, other=0.0)
        b = tl.load(b_ptrs, mask=offs_k[:, None] < K - kk * BLOCK_K, other=0.0)
        acc = tl.dot(a, b, acc)
        a_ptrs += BLOCK_K * stride_ak
        b_ptrs += BLOCK_K * stride_bk

    c = acc.to(c_ptr.dtype.element_ty)
    offs_cm = pid_m * BLOCK_M + tl.arange(0, BLOCK_M)
    offs_cn = pid_n * BLOCK_N + tl.arange(0, BLOCK_N)
    c_ptrs = c_ptr + offs_cm[:, None] * stride_cm + offs_cn[None, :] * stride_cn
    mask = (offs_cm[:, None] < M) & (offs_cn[None, :] < N)
    tl.store(c_ptrs, c, mask=mask)

# config = {"BLOCK_K": 64, "BLOCK_M": 128, "BLOCK_N": 64, "GROUP_M": 8, "arch": "sm_80", "dtype": "bf16", "num_ctas": 1, "num_stages": 2, "num_warps": 8}
# arch = sm_80


// ===== COMPILED SASS (sm_80) =====

	.target	sm_80

	.elftype	@"ET_EXEC"


//--------------------- .note.nv.tkinfo           --------------------------
	.section	.note.nv.tkinfo,"",@"SHT_NOTE"
	.sectionflags	@"SHF_NOTE_NV_TKINFO"
	.tkinfo
        /*0018*/ 	.word	0x00000002
        /*0030*/ 	.string	""
        /*0030*/ 	.string	"ptxas"
        /*0030*/ 	.string	"Cuda compilation tools, release 13.0, V13.0.88"
        /*0030*/ 	.string	"Build cuda_13.0.r13.0/compiler.36424714_0"
        /*0030*/ 	.string	"-v  -suppress-debug-info  -lineinfo  -arch sm_80 "



//--------------------- .note.nv.cuinfo           --------------------------
	.section	.note.nv.cuinfo,"",@"SHT_NOTE"
	.sectionflags	@"SHF_NOTE_NV_CUINFO"
        /*0018*/ 	.short	0x0002
        /*001a*/ 	.short	0x0050
        /*001c*/ 	.short	0x0082
	.zero		2


//--------------------- .nv.info                  --------------------------
	.section	.nv.info,"",@"SHT_CUDA_INFO"
	.align	4


	//----- nvinfo : EIATTR_REGCOUNT
	.align		4
        /*0000*/ 	.byte	0x04, 0x2f
        /*0002*/ 	.short	(.L_1 - .L_0)
	.align		4
.L_0:
        /*0004*/ 	.word	index@(matmul_kernel)
        /*0008*/ 	.word	0x000000df


	//----- nvinfo : EIATTR_FRAME_SIZE
	.align		4
.L_1:
        /*000c*/ 	.byte	0x04, 0x11
        /*000e*/ 	.short	(.L_3 - .L_2)
	.align		4
.L_2:
        /*0010*/ 	.word	index@(matmul_kernel)
        /*0014*/ 	.word	0x00000000


	//----- nvinfo : EIATTR_MIN_STACK_SIZE
	.align		4
.L_3:
        /*0018*/ 	.byte	0x04, 0x12
        /*001a*/ 	.short	(.L_5 - .L_4)
	.align		4
.L_4:
        /*001c*/ 	.word	index@(matmul_kernel)
        /*0020*/ 	.word	0x00000000
.L_5:


//--------------------- .nv.info.matmul_kernel    --------------------------
	.section	.nv.info.matmul_kernel,"",@"SHT_CUDA_INFO"
	.sectionflags	@""
	.align	4


	//----- nvinfo : EIATTR_CUDA_API_VERSION
	.align		4
        /*0000*/ 	.byte	0x04, 0x37
        /*0002*/ 	.short	(.L_7 - .L_6)
.L_6:
        /*0004*/ 	.word	0x00000082


	//----- nvinfo : EIATTR_SW2861232_WAR
	.align		4
.L_7:
        /*0008*/ 	.byte	0x01, 0x35
	.zero		2


	//----- nvinfo : EIATTR_PARAM_CBANK
	.align		4
        /*000c*/ 	.byte	0x04, 0x0a
        /*000e*/ 	.short	(.L_9 - .L_8)
	.align		4
.L_8:
        /*0010*/ 	.word	index@(.nv.constant0.matmul_kernel)
        /*0014*/ 	.short	0x0160
        /*0016*/ 	.short	0x0050


	//----- nvinfo : EIATTR_CBANK_PARAM_SIZE
	.align		4
.L_9:
        /*0018*/ 	.byte	0x03, 0x19
        /*001a*/ 	.short	0x0050


	//----- nvinfo : EIATTR_KPARAM_INFO
	.align		4
        /*001c*/ 	.byte	0x04, 0x17
        /*001e*/ 	.short	(.L_11 - .L_10)
.L_10:
        /*0020*/ 	.word	0x00000000
        /*0024*/ 	.short	0x000d
        /*0026*/ 	.short	0x0048
        /*0028*/ 	.byte	0x00, 0xf4, 0x21, 0x00


	//----- nvinfo : EIATTR_KPARAM_INFO
	.align		4
.L_11:
        /*002c*/ 	.byte	0x04, 0x17
        /*002e*/ 	.short	(.L_13 - .L_12)
.L_12:
        /*0030*/ 	.word	0x00000000
        /*0034*/ 	.short	0x000c
        /*0036*/ 	.short	0x0040
        /*0038*/ 	.byte	0x00, 0xf4, 0x21, 0x00


	//----- nvinfo : EIATTR_KPARAM_INFO
	.align		4
.L_13:
        /*003c*/ 	.byte	0x04, 0x17
        /*003e*/ 	.short	(.L_15 - .L_14)
.L_14:
        /*0040*/ 	.word	0x00000000
        /*0044*/ 	.short	0x000b
        /*0046*/ 	.short	0x0038
        /*0048*/ 	.byte	0x00, 0xf0, 0x11, 0x00


	//----- nvinfo : EIATTR_KPARAM_INFO
	.align		4
.L_15:
        /*004c*/ 	.byte	0x04, 0x17
        /*004e*/ 	.short	(.L_17 - .L_16)
.L_16:
        /*0050*/ 	.word	0x00000000
        /*0054*/ 	.short	0x000a
        /*0056*/ 	.short	0x0034
        /*0058*/ 	.byte	0x00, 0xf0, 0x11, 0x00


	//----- nvinfo : EIATTR_KPARAM_INFO
	.align		4
.L_17:
        /*005c*/ 	.byte	0x04, 0x17
        /*005e*/ 	.short	(.L_19 - .L_18)
.L_18:
        /*0060*/ 	.word	0x00000000
        /*0064*/ 	.short	0x0009
        /*0066*/ 	.short	0x0030
        /*0068*/ 	.byte	0x00, 0xf0, 0x11, 0x00


	//----- nvinfo : EIATTR_KPARAM_INFO
	.align		4
.L_19:
        /*006c*/ 	.byte	0x04, 0x17
        /*006e*/ 	.short	(.L_21 - .L_20)
.L_20:
        /*0070*/ 	.word	0x00000000
        /*0074*/ 	.short	0x0008
        /*0076*/ 	.short	0x002c
        /*0078*/ 	.byte	0x00, 0xf0, 0x11, 0x00


	//----- nvinfo : EIATTR_KPARAM_INFO
	.align		4
.L_21:
        /*007c*/ 	.byte	0x04, 0x17
        /*007e*/ 	.short	(.L_23 - .L_22)
.L_22:
        /*0080*/ 	.word	0x00000000
        /*0084*/ 	.short	0x0007
        /*0086*/ 	.short	0x0028
        /*0088*/ 	.byte	0x00, 0xf0, 0x11, 0x00


	//----- nvinfo : EIATTR_KPARAM_INFO
	.align		4
.L_23:
        /*008c*/ 	.byte	0x04, 0x17
        /*008e*/ 	.short	(.L_25 - .L_24)
.L_24:
        /*0090*/ 	.word	0x00000000
        /*0094*/ 	.short	0x0006
        /*0096*/ 	.short	0x0024
        /*0098*/ 	.byte	0x00, 0xf0, 0x11, 0x00


	//----- nvinfo : EIATTR_KPARAM_INFO
	.align		4
.L_25:
        /*009c*/ 	.byte	0x04, 0x17
        /*009e*/ 	.short	(.L_27 - .L_26)
.L_26:
        /*00a0*/ 	.word	0x00000000
        /*00a4*/ 	.short	0x0005
        /*00a6*/ 	.short	0x0020
        /*00a8*/ 	.byte	0x00, 0xf0, 0x11, 0x00


	//----- nvinfo : EIATTR_KPARAM_INFO
	.align		4
.L_27:
        /*00ac*/ 	.byte	0x04, 0x17
        /*00ae*/ 	.short	(.L_29 - .L_28)
.L_28:
        /*00b0*/ 	.word	0x00000000
        /*00b4*/ 	.short	0x0004
        /*00b6*/ 	.short	0x001c
        /*00b8*/ 	.byte	0x00, 0xf0, 0x11, 0x00


	//----- nvinfo : EIATTR_KPARAM_INFO
	.align		4
.L_29:
        /*00bc*/ 	.byte	0x04, 0x17
        /*00be*/ 	.short	(.L_31 - .L_30)
.L_30:
        /*00c0*/ 	.word	0x00000000
        /*00c4*/ 	.short	0x0003
        /*00c6*/ 	.short	0x0018
        /*00c8*/ 	.byte	0x00, 0xf0, 0x11, 0x00


	//----- nvinfo : EIATTR_KPARAM_INFO
	.align		4
.L_31:
        /*00cc*/ 	.byte	0x04, 0x17
        /*00ce*/ 	.short	(.L_33 - .L_32)
.L_32:
        /*00d0*/ 	.word	0x00000000
        /*00d4*/ 	.short	0x0002
        /*00d6*/ 	.short	0x0010
        /*00d8*/ 	.byte	0x00, 0xf4, 0x21, 0x00


	//----- nvinfo : EIATTR_KPARAM_INFO
	.align		4
.L_33:
        /*00dc*/ 	.byte	0x04, 0x17
        /*00de*/ 	.short	(.L_35 - .L_34)
.L_34:
        /*00e0*/ 	.word	0x00000000
        /*00e4*/ 	.short	0x0001
        /*00e6*/ 	.short	0x0008
        /*00e8*/ 	.byte	0x00, 0xf4, 0x21, 0x00


	//----- nvinfo : EIATTR_KPARAM_INFO
	.align		4
.L_35:
        /*00ec*/ 	.byte	0x04, 0x17
        /*00ee*/ 	.short	(.L_37 - .L_36)
.L_36:
        /*00f0*/ 	.word	0x00000000
        /*00f4*/ 	.short	0x0000
        /*00f6*/ 	.short	0x0000
        /*00f8*/ 	.byte	0x00, 0xf4, 0x21, 0x00


	//----- nvinfo : EIATTR_MAXREG_COUNT
	.align		4
.L_37:
        /*00fc*/ 	.byte	0x03, 0x1b
        /*00fe*/ 	.short	0x00ff


	//----- nvinfo : EIATTR_NUM_BARRIERS
	.align		4
        /*0100*/ 	.byte	0x02, 0x4c
        /*0102*/ 	.byte	0x01
	.zero		1


	//----- nvinfo : EIATTR_MERCURY_ISA_VERSION
	.align		4
        /*0104*/ 	.byte	0x03, 0x5f
        /*0106*/ 	.short	0x0000


	//----- nvinfo : EIATTR_EXIT_INSTR_OFFSETS
	.align		4
        /*0108*/ 	.byte	0x04, 0x1c
        /*010a*/ 	.short	(.L_39 - .L_38)


	//   ....[0]....
.L_38:
        /*010c*/ 	.word	0x00004140


	//   ....[1]....
        /*0110*/ 	.word	0x00004170


	//----- nvinfo : EIATTR_REQNTID
	.align		4
.L_39:
        /*0114*/ 	.byte	0x04, 0x10
        /*0116*/ 	.short	(.L_41 - .L_40)
.L_40:
        /*0118*/ 	.word	0x00000100
        /*011c*/ 	.word	0x00000001
        /*0120*/ 	.word	0x00000001
.L_41:


//--------------------- .nv.callgraph             --------------------------
	.section	.nv.callgraph,"",@"SHT_CUDA_CALLGRAPH"
	.align	4
	.sectionentsize	8
	.align		4
        /*0000*/ 	.word	0x00000000
	.align		4
        /*0004*/ 	.word	0xffffffff
	.align		4
        /*0008*/ 	.word	0x00000000
	.align		4
        /*000c*/ 	.word	0xfffffffe
	.align		4
        /*0010*/ 	.word	0x00000000
	.align		4
        /*0014*/ 	.word	0xfffffffd
	.align		4
        /*0018*/ 	.word	0x00000000
	.align		4
        /*001c*/ 	.word	0xfffffffc


//--------------------- .nv.rel.action            --------------------------
	.section	.nv.rel.action,"",@"SHT_CUDA_RELOCINFO"
	.align	8
	.sectionentsize	8
        /*0000*/ 	.byte	0x73, 0x00, 0x00, 0x00, 0x00, 0x00, 0x00, 0x00, 0x00, 0x00, 0x00, 0x11, 0x25, 0x00, 0x05, 0x36


//--------------------- .nv.constant0.matmul_kernel --------------------------
	.section	.nv.constant0.matmul_kernel,"a",@progbits
	.sectionflags	@""
	.align	4
.nv.constant0.matmul_kernel:
	.zero		432


//--------------------- .text.matmul_kernel       --------------------------
	.section	.text.matmul_kernel,"ax",@progbits
	.sectioninfo	@"SHI_REGISTERS=223"
	.align	128
        .global         matmul_kernel
        .type           matmul_kernel,@function
        .size           matmul_kernel,(.L_x_5 - matmul_kernel)
        .other          matmul_kernel,@"STO_CUDA_ENTRY STV_DEFAULT"
matmul_kernel:
.text.matmul_kernel:
[----:B------:R-:W-:Y:S02]  /*0000*/  IMAD.MOV.U32 R1, RZ, RZ, c[0x0][0x28] ;  /* 0x00000a00ff017624 */ /* 0x000fe400078e00ff */
[----:B------:R-:W-:Y:S01]  /*0010*/  IMAD.MOV.U32 R0, RZ, RZ, c[0x0][0x17c] ;  /* 0x00005f00ff007624 */ /* 0x000fe200078e00ff */
[----:B------:R-:W0:Y:S01]  /*0020*/  S2R R5, SR_CTAID.X ;  /* 0x0000000000057919 */ /* 0x000e220000002500 */
[----:B------:R-:W-:Y:S01]  /*0030*/  IMAD.MOV.U32 R19, RZ, RZ, c[0x0][0x180] ;  /* 0x00006000ff137624 */ /* 0x000fe200078e00ff */
[----:B------:R-:W-:Y:S02]  /*0040*/  ULDC UR4, c[0x0][0x180] ;  /* 0x0000600000047ab9 */ /* 0x000fe40000000800 */
[----:B------:R-:W-:Y:S01]  /*0050*/  IADD3 R0, R0, 0x3f, RZ ;  /* 0x0000003f00007810 */ /* 0x000fe20007ffe0ff */
[----:B------:R-:W-:Y:S01]  /*0060*/  ULDC.64 UR6, c[0x0][0x118] ;  /* 0x0000460000067ab9 */ /* 0x000fe20000000a00 */
[----:B------:R-:W-:Y:S02]  /*0070*/  IADD3 R19, R19, 0x3f, RZ ;  /* 0x0000003f13137810 */ /* 0x000fe40007ffe0ff */
[----:B------:R-:W-:-:S04]  /*0080*/  SHF.R.S32.HI R3, RZ, 0x1f, R0 ;  /* 0x0000001fff037819 */ /* 0x000fc80000011400 */
[----:B------:R-:W-:-:S04]  /*0090*/  LEA.HI R3, R3, R0, RZ, 0x6 ;  /* 0x0000000003037211 */ /* 0x000fc800078f30ff */
[----:B------:R-:W-:-:S05]  /*00a0*/  SHF.R.S32.HI R3, RZ, 0x6, R3 ;  /* 0x00000006ff037819 */ /* 0x000fca0000011403 */
[----:B------:R-:W-:Y:S01]  /*00b0*/  IMAD.SHL.U32 R4, R3, 0x8, RZ ;  /* 0x0000000803047824 */ /* 0x000fe200078e00ff */
[----:B0-----:R-:W-:-:S04]  /*00c0*/  IABS R8, R5 ;  /* 0x0000000500087213 */ /* 0x001fc80000000000 */
[-C--:B------:R-:W-:Y:S02]  /*00d0*/  IABS R7, R4.reuse ;  /* 0x0000000400077213 */ /* 0x080fe40000000000 */
[----:B------:R-:W-:Y:S02]  /*00e0*/  IABS R10, R4 ;  /* 0x00000004000a7213 */ /* 0x000fe40000000000 */
[----:B------:R-:W0:Y:S08]  /*00f0*/  I2F.RP R0, R7 ;  /* 0x0000000700007306 */ /* 0x000e300000209400 */
[----:B0-----:R-:W0:Y:S02]  /*0100*/  MUFU.RCP R0, R0 ;  /* 0x0000000000007308 */ /* 0x001e240000001000 */
[----:B0-----:R-:W-:Y:S01]  /*0110*/  IADD3 R2, R0, 0xffffffe, RZ ;  /* 0x0ffffffe00027810 */ /* 0x001fe20007ffe0ff */
[----:B------:R-:W-:-:S05]  /*0120*/  IMAD.MOV R0, RZ, RZ, -R10 ;  /* 0x000000ffff007224 */ /* 0x000fca00078e0a0a */
[----:B------:R0:W1:Y:S02]  /*0130*/  F2I.FTZ.U32.TRUNC.NTZ R3, R2 ;  /* 0x0000000200037305 */ /* 0x000064000021f000 */
[----:B0-----:R-:W-:Y:S02]  /*0140*/  IMAD.MOV.U32 R2, RZ, RZ, RZ ;  /* 0x000000ffff027224 */ /* 0x001fe400078e00ff */
[----:B-1----:R-:W-:-:S04]  /*0150*/  IMAD.MOV R6, RZ, RZ, -R3 ;  /* 0x000000ffff067224 */ /* 0x002fc800078e0a03 */
[----:B------:R-:W-:Y:S02]  /*0160*/  IMAD R9, R6, R7, RZ ;  /* 0x0000000706097224 */ /* 0x000fe400078e02ff */
[----:B------:R-:W-:Y:S02]  /*0170*/  IMAD.MOV.U32 R6, RZ, RZ, R8 ;  /* 0x000000ffff067224 */ /* 0x000fe400078e0008 */
[----:B------:R-:W-:-:S06]  /*0180*/  IMAD.HI.U32 R3, R3, R9, R2 ;  /* 0x0000000903037227 */ /* 0x000fcc00078e0002 */
[----:B------:R-:W-:-:S04]  /*0190*/  IMAD.HI.U32 R3, R3, R6, RZ ;  /* 0x0000000603037227 */ /* 0x000fc800078e00ff */
[----:B------:R-:W-:-:S05]  /*01a0*/  IMAD R0, R3, R0, R6 ;  /* 0x0000000003007224 */ /* 0x000fca00078e0206 */
[----:B------:R-:W-:-:S13]  /*01b0*/  ISETP.GT.U32.AND P1, PT, R7, R0, PT ;  /* 0x000000000700720c */ /* 0x000fda0003f24070 */
[----:B------:R-:W-:Y:S01]  /*01c0*/  @!P1 IMAD.IADD R0, R0, 0x1, -R7 ;  /* 0x0000000100009824 */ /* 0x000fe200078e0a07 */
[----:B------:R-:W-:Y:S02]  /*01d0*/  @!P1 IADD3 R3, R3, 0x1, RZ ;  /* 0x0000000103039810 */ /* 0x000fe40007ffe0ff */
[----:B------:R-:W-:Y:S02]  /*01e0*/  ISETP.NE.AND P1, PT, R4, RZ, PT ;  /* 0x000000ff0400720c */ /* 0x000fe40003f25270 */
[----:B------:R-:W-:Y:S02]  /*01f0*/  ISETP.GE.U32.AND P0, PT, R0, R7, PT ;  /* 0x000000070000720c */ /* 0x000fe40003f06070 */
[----:B------:R-:W-:-:S04]  /*0200*/  LOP3.LUT R0, R5, R4, RZ, 0x3c, !PT ;  /* 0x0000000405007212 */ /* 0x000fc800078e3cff */
[----:B------:R-:W-:Y:S01]  /*0210*/  ISETP.GE.AND P2, PT, R0, RZ, PT ;  /* 0x000000ff0000720c */ /* 0x000fe20003f46270 */
[----:B------:R-:W-:-:S05]  /*0220*/  IMAD.MOV.U32 R0, RZ, RZ, c[0x0][0x178] ;  /* 0x00005e00ff007624 */ /* 0x000fca00078e00ff */
[----:B------:R-:W-:Y:S02]  /*0230*/  IADD3 R0, R0, 0x7f, RZ ;  /* 0x0000007f00007810 */ /* 0x000fe40007ffe0ff */
[----:B------:R-:W-:-:S05]  /*0240*/  @P0 IADD3 R3, R3, 0x1, RZ ;  /* 0x0000000103030810 */ /* 0x000fca0007ffe0ff */
[----:B------:R-:W-:Y:S01]  /*0250*/  IMAD.MOV.U32 R2, RZ, RZ, R3 ;  /* 0x000000ffff027224 */ /* 0x000fe200078e0003 */
[----:B------:R-:W-:-:S03]  /*0260*/  SHF.R.S32.HI R3, RZ, 0x1f, R0 ;  /* 0x0000001fff037819 */ /* 0x000fc60000011400 */
[----:B------:R-:W-:Y:S01]  /*0270*/  @!P2 IMAD.MOV R2, RZ, RZ, -R2 ;  /* 0x000000ffff02a224 */ /* 0x000fe200078e0a02 */
[----:B------:R-:W-:Y:S02]  /*0280*/  @!P1 LOP3.LUT R2, RZ, R4, RZ, 0x33, !PT ;  /* 0x00000004ff029212 */ /* 0x000fe400078e33ff */
[----:B------:R-:W-:-:S03]  /*0290*/  LEA.HI R3, R3, R0, RZ, 0x7 ;  /* 0x0000000003037211 */ /* 0x000fc600078f38ff */
[----:B------:R-:W-:Y:S02]  /*02a0*/  IMAD.SHL.U32 R13, R2, 0x8, RZ ;  /* 0x00000008020d7824 */ /* 0x000fe400078e00ff */
[----:B------:R-:W-:-:S03]  /*02b0*/  IMAD.MOV R2, RZ, RZ, -R2 ;  /* 0x000000ffff027224 */ /* 0x000fc600078e0a02 */
[----:B------:R-:W-:Y:S01]  /*02c0*/  LEA.HI.SX32 R3, R3, -R13, 0x19 ;  /* 0x8000000d03037211 */ /* 0x000fe200078fcaff */
[----:B------:R-:W-:-:S03]  /*02d0*/  IMAD R4, R4, R2, R5 ;  /* 0x0000000204047224 */ /* 0x000fc600078e0205 */
[----:B------:R-:W-:Y:S02]  /*02e0*/  IMNMX R11, R3, 0x8, PT ;  /* 0x00000008030b7817 */ /* 0x000fe40003800200 */
[----:B------:R-:W-:Y:S02]  /*02f0*/  IABS R9, R4 ;  /* 0x0000000400097213 */ /* 0x000fe40000000000 */
[----:B------:R-:W-:-:S04]  /*0300*/  IABS R7, R11 ;  /* 0x0000000b00077213 */ /* 0x000fc80000000000 */
[----:B------:R-:W0:Y:S08]  /*0310*/  I2F.RP R0, R7 ;  /* 0x0000000700007306 */ /* 0x000e300000209400 */
[----:B0-----:R-:W0:Y:S02]  /*0320*/  MUFU.RCP R0, R0 ;  /* 0x0000000000007308 */ /* 0x001e240000001000 */
[----:B0-----:R-:W-:-:S06]  /*0330*/  IADD3 R3, R0, 0xffffffe, RZ ;  /* 0x0ffffffe00037810 */ /* 0x001fcc0007ffe0ff */
[----:B------:R-:W0:Y:S02]  /*0340*/  F2I.FTZ.U32.TRUNC.NTZ R3, R3 ;  /* 0x0000000300037305 */ /* 0x000e24000021f000 */
[----:B0-----:R-:W-:-:S04]  /*0350*/  IMAD.MOV R6, RZ, RZ, -R3 ;  /* 0x000000ffff067224 */ /* 0x001fc800078e0a03 */
[----:B------:R-:W-:Y:S01]  /*0360*/  IMAD.MOV.U32 R2, RZ, RZ, R6 ;  /* 0x000000ffff027224 */ /* 0x000fe200078e0006 */
[----:B------:R-:W-:-:S03]  /*0370*/  IABS R6, R11 ;  /* 0x0000000b00067213 */ /* 0x000fc60000000000 */
[----:B------:R-:W-:Y:S02]  /*0380*/  IMAD R5, R2, R7, RZ ;  /* 0x0000000702057224 */ /* 0x000fe400078e02ff */
[----:B------:R-:W-:Y:S02]  /*0390*/  IMAD.MOV.U32 R2, RZ, RZ, RZ ;  /* 0x000000ffff027224 */ /* 0x000fe400078e00ff */
[----:B------:R-:W-:Y:S02]  /*03a0*/  IMAD.MOV R0, RZ, RZ, -R6 ;  /* 0x000000ffff007224 */ /* 0x000fe400078e0a06 */
        /* <DEDUP_REMOVED lines=9> */
[----:B------:R-:W-:Y:S02]  /*0440*/  ISETP.GE.AND P2, PT, R0, RZ, PT ;  /* 0x000000ff0000720c */ /* 0x000fe40003f46270 */
[----:B------:R-:W0:Y:S05]  /*0450*/  S2R R0, SR_TID.X ;  /* 0x0000000000007919 */ /* 0x000e2a0000002100 */
[----:B------:R-:W-:Y:S02]  /*0460*/  @P0 IADD3 R2, R2, 0x1, RZ ;  /* 0x0000000102020810 */ /* 0x000fe40007ffe0ff */
[----:B------:R-:W-:-:S03]  /*0470*/  ISETP.GT.AND P0, PT, R19, 0x3f, PT ;  /* 0x0000003f1300780c */ /* 0x000fc60003f04270 */
[----:B------:R-:W-:-:S04]  /*0480*/  IMAD.MOV.U32 R12, RZ, RZ, R2 ;  /* 0x000000ffff0c7224 */ /* 0x000fc800078e0002 */
[----:B------:R-:W-:Y:S01]  /*0490*/  @!P2 IMAD.MOV R12, RZ, RZ, -R12 ;  /* 0x000000ffff0ca224 */ /* 0x000fe200078e0a0c */
[----:B------:R-:W-:-:S05]  /*04a0*/  @!P1 LOP3.LUT R12, RZ, R11, RZ, 0x33, !PT ;  /* 0x0000000bff0c9212 */ /* 0x000fca00078e33ff */
[----:B------:R-:W-:Y:S02]  /*04b0*/  IMAD.MOV R2, RZ, RZ, -R12 ;  /* 0x000000ffff027224 */ /* 0x000fe400078e0a0c */
[----:B------:R-:W-:Y:S02]  /*04c0*/  IMAD.SHL.U32 R12, R12, 0x40, RZ ;  /* 0x000000400c0c7824 */ /* 0x000fe400078e00ff */
[----:B------:R-:W-:Y:S01]  /*04d0*/  IMAD R2, R11, R2, R4 ;  /* 0x000000020b027224 */ /* 0x000fe200078e0204 */
[----:B0-----:R-:W-:Y:S02]  /*04e0*/  SHF.R.U32.HI R163, RZ, 0x7, R0 ;  /* 0x00000007ffa37819 */ /* 0x001fe40000011600 */
[C---:B------:R-:W-:Y:S01]  /*04f0*/  LOP3.LUT R18, R0.reuse, 0x7f, RZ, 0xc0, !PT ;  /* 0x0000007f00127812 */ /* 0x040fe200078ec0ff */
[----:B------:R-:W-:Y:S01]  /*0500*/  IMAD.IADD R13, R13, 0x1, R2 ;  /* 0x000000010d0d7824 */ /* 0x000fe200078e0202 */
[----:B------:R-:W-:Y:S02]  /*0510*/  SGXT.U32 R163, R163, 0x1 ;  /* 0x00000001a3a3781a */ /* 0x000fe40000000000 */
[----:B------:R-:W-:Y:S01]  /*0520*/  LOP3.LUT R165, R0, 0xc0, RZ, 0xc0, !PT ;  /* 0x000000c000a57812 */ /* 0x000fe200078ec0ff */
[----:B------:R-:W-:Y:S01]  /*0530*/  IMAD R13, R13, 0x80, R18 ;  /* 0x000000800d0d7824 */ /* 0x000fe200078e0212 */
[----:B------:R-:W-:-:S02]  /*0540*/  LOP3.LUT R161, R163, 0x2, RZ, 0xfc, !PT ;  /* 0x00000002a3a17812 */ /* 0x000fc400078efcff */
[C---:B------:R-:W-:Y:S02]  /*0550*/  LOP3.LUT R160, R163.reuse, 0x4, RZ, 0xfc, !PT ;  /* 0x00000004a3a07812 */ /* 0x040fe400078efcff */
[C---:B------:R-:W-:Y:S02]  /*0560*/  LOP3.LUT R159, R163.reuse, 0x6, RZ, 0xfc, !PT ;  /* 0x00000006a39f7812 */ /* 0x040fe400078efcff */
[C---:B------:R-:W-:Y:S02]  /*0570*/  LOP3.LUT R158, R163.reuse, 0x8, RZ, 0xfc, !PT ;  /* 0x00000008a39e7812 */ /* 0x040fe400078efcff */
[C---:B------:R-:W-:Y:S02]  /*0580*/  LOP3.LUT R157, R163.reuse, 0xa, RZ, 0xfc, !PT ;  /* 0x0000000aa39d7812 */ /* 0x040fe400078efcff */
[C---:B------:R-:W-:Y:S02]  /*0590*/  LOP3.LUT R156, R163.reuse, 0xc, RZ, 0xfc, !PT ;  /* 0x0000000ca39c7812 */ /* 0x040fe400078efcff */
        /* <DEDUP_REMOVED lines=24> */
[----:B------:R-:W-:Y:S01]  /*0720*/  LOP3.LUT R11, R163, 0x3e, RZ, 0xfc, !PT ;  /* 0x0000003ea30b7812 */ /* 0x000fe200078efcff */
[----:B------:R-:W-:Y:S05]  /*0730*/  @P0 BRA `(.L_x_0) ;  /* 0x000000a000000947 */ /* 0x000fea0003800000 */
[----:B------:R-:W-:Y:S01]  /*0740*/  IMAD.SHL.U32 R14, R0, 0x20, RZ ;  /* 0x00000020000e7824 */ /* 0x000fe200078e00ff */
[----:B------:R-:W-:Y:S01]  /*0750*/  CS2R R104, SRZ ;  /* 0x0000000000687805 */ /* 0x000fe2000001ff00 */
[----:B------:R-:W-:Y:S01]  /*0760*/  CS2R R8, SRZ ;  /* 0x0000000000087805 */ /* 0x000fe2000001ff00 */
[----:B------:R-:W-:Y:S01]  /*0770*/  CS2R R68, SRZ ;  /* 0x0000000000447805 */ /* 0x000fe2000001ff00 */
[----:B------:R-:W-:Y:S01]  /*0780*/  CS2R R6, SRZ ;  /* 0x0000000000067805 */ /* 0x000fe2000001ff00 */
[----:B------:R-:W-:Y:S01]  /*0790*/  CS2R R106, SRZ ;  /* 0x00000000006a7805 */ /* 0x000fe2000001ff00 */
[----:B------:R-:W-:Y:S01]  /*07a0*/  CS2R R4, SRZ ;  /* 0x0000000000047805 */ /* 0x000fe2000001ff00 */
[----:B------:R-:W-:Y:S01]  /*07b0*/  CS2R R70, SRZ ;  /* 0x0000000000467805 */ /* 0x000fe2000001ff00 */
[----:B------:R-:W-:Y:S01]  /*07c0*/  CS2R R2, SRZ ;  /* 0x0000000000027805 */ /* 0x000fe2000001ff00 */
[----:B------:R-:W-:Y:S05]  /*07d0*/  BRA `(.L_x_1) ;  /* 0x00002a0000007947 */ /* 0x000fea0003800000 */
.L_x_0:
[----:B------:R-:W-:Y:S01]  /*07e0*/  IABS R38, c[0x0][0x17c] ;  /* 0x00005f0000267a13 */ /* 0x000fe20000000000 */
[----:B------:R-:W-:Y:S01]  /*07f0*/  IMAD.MOV.U32 R131, RZ, RZ, c[0x0][0x18c] ;  /* 0x00006300ff837624 */ /* 0x000fe200078e00ff */
[----:B------:R-:W-:Y:S01]  /*0800*/  IABS R39, c[0x0][0x178] ;  /* 0x00005e0000277a13 */ /* 0x000fe20000000000 */
[----:B------:R-:W-:Y:S01]  /*0810*/  IMAD.MOV.U32 R132, RZ, RZ, c[0x0][0x188] ;  /* 0x00006200ff847624 */ /* 0x000fe200078e00ff */
[----:B------:R-:W0:Y:S01]  /*0820*/  I2F.RP R20, R38 ;  /* 0x0000002600147306 */ /* 0x000e220000209400 */
[----:B------:R-:W-:Y:S01]  /*0830*/  LEA.HI R40, R165, R12, RZ, 0x1a ;  /* 0x0000000ca5287211 */ /* 0x000fe200078fd0ff */
[----:B------:R-:W-:Y:S01]  /*0840*/  IMAD R124, R155, c[0x0][0x188], RZ ;  /* 0x000062009b7c7a24 */ /* 0x000fe200078e02ff */
[----:B------:R-:W-:Y:S01]  /*0850*/  IABS R60, R13 ;  /* 0x0000000d003c7213 */ /* 0x000fe20000000000 */
[----:B------:R-:W-:Y:S01]  /*0860*/  IMAD R125, R156, c[0x0][0x188], RZ ;  /* 0x000062009c7d7a24 */ /* 0x000fe200078e02ff */
[C---:B------:R-:W-:Y:S01]  /*0870*/  IADD3 R16, R40.reuse, 0x3c, RZ ;  /* 0x0000003c28107810 */ /* 0x040fe20007ffe0ff */
[----:B------:R-:W-:Y:S01]  /*0880*/  IMAD R126, R157, c[0x0][0x188], RZ ;  /* 0x000062009d7e7a24 */ /* 0x000fe200078e02ff */
[----:B------:R-:W-:Y:S01]  /*0890*/  IADD3 R41, R40, 0x2c, RZ ;  /* 0x0000002c28297810 */ /* 0x000fe20007ffe0ff */
[----:B------:R-:W1:Y:S01]  /*08a0*/  I2F.RP R21, R39 ;  /* 0x0000002700157306 */ /* 0x000e620000209400 */
[----:B------:R-:W-:Y:S01]  /*08b0*/  IABS R22, R16 ;  /* 0x0000001000167213 */ /* 0x000fe20000000000 */
[----:B------:R-:W-:Y:S01]  /*08c0*/  IMAD R127, R158, c[0x0][0x188], RZ ;  /* 0x000062009e7f7a24 */ /* 0x000fe200078e02ff */
[----:B------:R-:W-:Y:S01]  /*08d0*/  ISETP.GE.AND P5, PT, R16, RZ, PT ;  /* 0x000000ff1000720c */ /* 0x000fe20003fa6270 */
[----:B------:R-:W-:Y:S01]  /*08e0*/  IMAD.MOV.U32 R16, RZ, RZ, RZ ;  /* 0x000000ffff107224 */ /* 0x000fe200078e00ff */
[C---:B------:R-:W-:Y:S01]  /*08f0*/  IADD3 R42, R40.reuse, 0x28, RZ ;  /* 0x00000028282a7810 */ /* 0x040fe20007ffe0ff */
[----:B------:R-:W-:Y:S01]  /*0900*/  IMAD R128, R159, c[0x0][0x188], RZ ;  /* 0x000062009f807a24 */ /* 0x000fe200078e02ff */
[C---:B------:R-:W-:Y:S01]  /*0910*/  IADD3 R43, R40.reuse, 0x24, RZ ;  /* 0x00000024282b7810 */ /* 0x040fe20007ffe0ff */
[----:B0-----:R-:W0:Y:S01]  /*0920*/  MUFU.RCP R20, R20 ;  /* 0x0000001400147308 */ /* 0x001e220000001000 */
[----:B------:R-:W-:Y:S01]  /*0930*/  IADD3 R44, R40, 0x20, RZ ;  /* 0x00000020282c7810 */ /* 0x000fe20007ffe0ff */
[----:B------:R-:W-:Y:S01]  /*0940*/  IMAD R129, R160, c[0x0][0x188], RZ ;  /* 0x00006200a0817a24 */ /* 0x000fe200078e02ff */
[C---:B------:R-:W-:Y:S01]  /*0950*/  IADD3 R45, R40.reuse, 0x1c, RZ ;  /* 0x0000001c282d7810 */ /* 0x040fe20007ffe0ff */
[----:B------:R-:W-:Y:S01]  /*0960*/  IMAD R130, R161, c[0x0][0x188], RZ ;  /* 0x00006200a1827a24 */ /* 0x000fe200078e02ff */
[----:B------:R-:W-:Y:S01]  /*0970*/  IABS R30, R44 ;  /* 0x0000002c001e7213 */ /* 0x000fe20000000000 */
[----:B------:R-:W-:Y:S01]  /*0980*/  CS2R R104, SRZ ;  /* 0x0000000000687805 */ /* 0x000fe2000001ff00 */
[C---:B------:R-:W-:Y:S01]  /*0990*/  IADD3 R46, R40.reuse, 0x18, RZ ;  /* 0x00000018282e7810 */ /* 0x040fe20007ffe0ff */
[----:B-1----:R-:W1:Y:S01]  /*09a0*/  MUFU.RCP R21, R21 ;  /* 0x0000001500157308 */ /* 0x002e620000001000 */
[C---:B------:R-:W-:Y:S01]  /*09b0*/  IADD3 R47, R40.reuse, 0x14, RZ ;  /* 0x00000014282f7810 */ /* 0x040fe20007ffe0ff */
[----:B------:R-:W-:Y:S01]  /*09c0*/  CS2R R106, SRZ ;  /* 0x00000000006a7805 */ /* 0x000fe2000001ff00 */
[----:B------:R-:W-:Y:S01]  /*09d0*/  IADD3 R49, R40, 0xc, RZ ;  /* 0x0000000c28317810 */ /* 0x000fe20007ffe0ff */
[----:B------:R-:W-:Y:S01]  /*09e0*/  CS2R R112, SRZ ;  /* 0x0000000000707805 */ /* 0x000fe2000001ff00 */
[----:B------:R-:W-:Y:S01]  /*09f0*/  IABS R32, R47 ;  /* 0x0000002f00207213 */ /* 0x000fe20000000000 */
[----:B------:R-:W-:Y:S01]  /*0a00*/  CS2R R114, SRZ ;  /* 0x0000000000727805 */ /* 0x000fe2000001ff00 */
[----:B------:R-:W-:Y:S01]  /*0a10*/  IABS R37, R49 ;  /* 0x0000003100257213 */ /* 0x000fe20000000000 */
[----:B------:R-:W-:Y:S01]  /*0a20*/  CS2R R116, SRZ ;  /* 0x0000000000747805 */ /* 0x000fe2000001ff00 */
[----:B0-----:R-:W-:Y:S01]  /*0a30*/  IADD3 R14, R20, 0xffffffe, RZ ;  /* 0x0ffffffe140e7810 */ /* 0x001fe20007ffe0ff */
[----:B------:R-:W-:Y:S01]  /*0a40*/  CS2R R118, SRZ ;  /* 0x0000000000767805 */ /* 0x000fe2000001ff00 */
[C---:B------:R-:W-:Y:S01]  /*0a50*/  IADD3 R20, R40.reuse, 0x34, RZ ;  /* 0x0000003428147810 */ /* 0x040fe20007ffe0ff */
[----:B------:R-:W-:Y:S01]  /*0a60*/  CS2R R64, SRZ ;  /* 0x0000000000407805 */ /* 0x000fe2000001ff00 */
[----:B------:R0:W2:Y:S01]  /*0a70*/  F2I.FTZ.U32.TRUNC.NTZ R15, R14 ;  /* 0x0000000e000f7305 */ /* 0x0000a2000021f000 */
[----:B------:R-:W-:Y:S01]  /*0a80*/  IADD3 R48, R40, 0x10, RZ ;  /* 0x0000001028307810 */ /* 0x000fe20007ffe0ff */
[----:B------:R-:W-:Y:S01]  /*0a90*/  CS2R R66, SRZ ;  /* 0x0000000000427805 */ /* 0x000fe2000001ff00 */
[----:B-1----:R-:W-:Y:S01]  /*0aa0*/  IADD3 R17, R21, 0xffffffe, RZ ;  /* 0x0ffffffe15117810 */ /* 0x002fe20007ffe0ff */
[----:B------:R-:W-:Y:S01]  /*0ab0*/  CS2R R68, SRZ ;  /* 0x0000000000447805 */ /* 0x000fe2000001ff00 */
[----:B------:R-:W-:Y:S01]  /*0ac0*/  IABS R26, R20 ;  /* 0x00000014001a7213 */ /* 0x000fe20000000000 */
[----:B------:R-:W-:Y:S01]  /*0ad0*/  CS2R R70, SRZ ;  /* 0x0000000000467805 */ /* 0x000fe2000001ff00 */
[----:B------:R-:W-:Y:S01]  /*0ae0*/  ISETP.GE.AND P4, PT, R20, RZ, PT ;  /* 0x000000ff1400720c */ /* 0x000fe20003f86270 */
[----:B------:R-:W-:Y:S01]  /*0af0*/  CS2R R76, SRZ ;  /* 0x00000000004c7805 */ /* 0x000fe2000001ff00 */
[----:B------:R-:W1:Y:S01]  /*0b00*/  F2I.FTZ.U32.TRUNC.NTZ R17, R17 ;  /* 0x0000001100117305 */ /* 0x000e62000021f000 */
[----:B0-----:R-:W-:Y:S01]  /*0b10*/  IMAD.MOV.U32 R14, RZ, RZ, RZ ;  /* 0x000000ffff0e7224 */ /* 0x001fe200078e00ff */
[----:B------:R-:W-:Y:S01]  /*0b20*/  IABS R34, R48 ;  /* 0x0000003000227213 */ /* 0x000fe20000000000 */
[----:B------:R-:W-:Y:S01]  /*0b30*/  CS2R R78, SRZ ;  /* 0x00000000004e7805 */ /* 0x000fe2000001ff00 */
[C---:B------:R-:W-:Y:S01]  /*0b40*/  IADD3 R51, R40.reuse, 0x4, RZ ;  /* 0x0000000428337810 */ /* 0x040fe20007ffe0ff */
[----:B------:R-:W-:Y:S01]  /*0b50*/  CS2R R80, SRZ ;  /* 0x0000000000507805 */ /* 0x000fe2000001ff00 */
[----:B------:R-:W-:Y:S01]  /*0b60*/  IADD3 R50, R40, 0x8, RZ ;  /* 0x0000000828327810 */ /* 0x000fe20007ffe0ff */
[----:B--2---:R-:W-:Y:S01]  /*0b70*/  IMAD.MOV R23, RZ, RZ, -R15 ;  /* 0x000000ffff177224 */ /* 0x004fe200078e0a0f */
[----:B------:R-:W-:Y:S01]  /*0b80*/  CS2R R82, SRZ ;  /* 0x0000000000527805 */ /* 0x000fe2000001ff00 */
[----:B------:R-:W-:Y:S01]  /*0b90*/  CS2R R84, SRZ ;  /* 0x0000000000547805 */ /* 0x000fe2000001ff00 */
[----:B------:R-:W-:Y:S01]  /*0ba0*/  CS2R R86, SRZ ;  /* 0x0000000000567805 */ /* 0x000fe2000001ff00 */
[----:B------:R-:W-:-:S02]  /*0bb0*/  IMAD R23, R23, R38, RZ ;  /* 0x0000002617177224 */ /* 0x000fc400078e02ff */
[----:B------:R-:W-:Y:S02]  /*0bc0*/  IMAD.SHL.U32 R131, R131, 0x40, RZ ;  /* 0x0000004083837824 */ /* 0x000fe400078e00ff */
[----:B------:R-:W-:Y:S01]  /*0bd0*/  IMAD.HI.U32 R15, R15, R23, R14 ;  /* 0x000000170f0f7227 */ /* 0x000fe200078e000e */
[----:B------:R-:W-:-:S03]  /*0be0*/  IADD3 R14, R40, 0x38, RZ ;  /* 0x00000038280e7810 */ /* 0x000fc60007ffe0ff */
[----:B-1----:R-:W-:Y:S01]  /*0bf0*/  IMAD.MOV R28, RZ, RZ, -R17 ;  /* 0x000000ffff1c7224 */ /* 0x002fe200078e0a11 */
[----:B------:R-:W-:Y:S01]  /*0c00*/  IABS R24, R14 ;  /* 0x0000000e00187213 */ /* 0x000fe20000000000 */
[----:B------:R-:W-:Y:S01]  /*0c10*/  IMAD.HI.U32 R21, R15, R26, RZ ;  /* 0x0000001a0f157227 */ /* 0x000fe200078e00ff */
[----:B------:R-:W-:-:S03]  /*0c20*/  ISETP.GE.AND P1, PT, R14, RZ, PT ;  /* 0x000000ff0e00720c */ /* 0x000fc60003f26270 */
[----:B------:R-:W-:-:S04]  /*0c30*/  IMAD.HI.U32 R20, R15, R24, RZ ;  /* 0x000000180f147227 */ /* 0x000fc800078e00ff */
[----:B------:R-:W-:Y:S01]  /*0c40*/  IMAD R27, R28, R39, RZ ;  /* 0x000000271c1b7224 */ /* 0x000fe200078e02ff */
[----:B------:R-:W-:Y:S01]  /*0c50*/  IABS R28, R43 ;  /* 0x0000002b001c7213 */ /* 0x000fe20000000000 */
[----:B------:R-:W-:Y:S01]  /*0c60*/  IMAD.MOV R25, RZ, RZ, -R20 ;  /* 0x000000ffff197224 */ /* 0x000fe200078e0a14 */
[----:B------:R-:W-:Y:S01]  /*0c70*/  IADD3 R20, R40, 0x30, RZ ;  /* 0x0000003028147810 */ /* 0x000fe20007ffe0ff */
[----:B------:R-:W-:Y:S02]  /*0c80*/  IMAD.MOV R21, RZ, RZ, -R21 ;  /* 0x000000ffff157224 */ /* 0x000fe400078e0a15 */
[----:B------:R-:W-:Y:S01]  /*0c90*/  IMAD.HI.U32 R14, R15, R22, RZ ;  /* 0x000000160f0e7227 */ /* 0x000fe200078e00ff */
[----:B------:R-:W-:-:S03]  /*0ca0*/  ISETP.GE.AND P0, PT, R20, RZ, PT ;  /* 0x000000ff1400720c */ /* 0x000fc60003f06270 */
[----:B------:R-:W-:-:S04]  /*0cb0*/  IMAD.HI.U32 R36, R17, R27, R16 ;  /* 0x0000001b11247227 */ /* 0x000fc800078e0010 */
[C---:B------:R-:W-:Y:S01]  /*0cc0*/  IMAD R17, R38.reuse, R21, R26 ;  /* 0x0000001526117224 */ /* 0x040fe200078e021a */
[----:B------:R-:W-:Y:S01]  /*0cd0*/  IABS R21, R20 ;  /* 0x0000001400157213 */ /* 0x000fe20000000000 */
[----:B------:R-:W-:Y:S01]  /*0ce0*/  IMAD.MOV R23, RZ, RZ, -R14 ;  /* 0x000000ffff177224 */ /* 0x000fe200078e0a0e */
[----:B------:R-:W-:Y:S01]  /*0cf0*/  IABS R26, R42 ;  /* 0x0000002a001a7213 */ /* 0x000fe20000000000 */
[C---:B------:R-:W-:Y:S01]  /*0d00*/  IMAD R16, R38.reuse, R25, R24 ;  /* 0x0000001926107224 */ /* 0x040fe200078e0218 */
[----:B------:R-:W-:Y:S01]  /*0d10*/  IABS R25, R41 ;  /* 0x0000002900197213 */ /* 0x000fe20000000000 */
[C---:B------:R-:W-:Y:S01]  /*0d20*/  IMAD R14, R38.reuse, R23, R22 ;  /* 0x00000017260e7224 */ /* 0x040fe200078e0216 */
[C---:B------:R-:W-:Y:S01]  /*0d30*/  ISETP.GT.U32.AND P6, PT, R38.reuse, R17, PT ;  /* 0x000000112600720c */ /* 0x040fe20003fc4070 */
[----:B------:R-:W-:Y:S01]  /*0d40*/  IMAD.HI.U32 R20, R15, R21, RZ ;  /* 0x000000150f147227 */ /* 0x000fe200078e00ff */
[C---:B------:R-:W-:Y:S02]  /*0d50*/  ISETP.GT.U32.AND P2, PT, R38.reuse, R16, PT ;  /* 0x000000102600720c */ /* 0x040fe40003f44070 */
[----:B------:R-:W-:Y:S01]  /*0d60*/  ISETP.GT.U32.AND P3, PT, R38, R14, PT ;  /* 0x0000000e2600720c */ /* 0x000fe20003f64070 */
[----:B------:R-:W-:-:S02]  /*0d70*/  IMAD.MOV R24, RZ, RZ, -R20 ;  /* 0x000000ffff187224 */ /* 0x000fc400078e0a14 */
[----:B------:R-:W-:-:S04]  /*0d80*/  IMAD.HI.U32 R20, R15, R25, RZ ;  /* 0x000000190f147227 */ /* 0x000fc800078e00ff */
[----:B------:R-:W-:-:S04]  /*0d90*/  IMAD.HI.U32 R22, R15, R26, RZ ;  /* 0x0000001a0f167227 */ /* 0x000fc800078e00ff */
[----:B------:R-:W-:-:S04]  /*0da0*/  IMAD.HI.U32 R23, R15, R28, RZ ;  /* 0x0000001c0f177227 */ /* 0x000fc800078e00ff */
[----:B------:R-:W-:Y:S02]  /*0db0*/  IMAD.MOV R20, RZ, RZ, -R20 ;  /* 0x000000ffff147224 */ /* 0x000fe400078e0a14 */
[----:B------:R-:W-:Y:S02]  /*0dc0*/  IMAD.MOV R27, RZ, RZ, -R22 ;  /* 0x000000ffff1b7224 */ /* 0x000fe400078e0a16 */
[----:B------:R-:W-:Y:S02]  /*0dd0*/  IMAD R21, R38, R24, R21 ;  /* 0x0000001826157224 */ /* 0x000fe400078e0215 */
[----:B------:R-:W-:Y:S02]  /*0de0*/  IMAD.MOV R29, RZ, RZ, -R23 ;  /* 0x000000ffff1d7224 */ /* 0x000fe400078e0a17 */
[----:B------:R-:W-:-:S04]  /*0df0*/  IMAD.HI.U32 R24, R15, R30, RZ ;  /* 0x0000001e0f187227 */ /* 0x000fc800078e00ff */
[C---:B------:R-:W-:Y:S02]  /*0e00*/  IMAD R23, R38.reuse, R20, R25 ;  /* 0x0000001426177224 */ /* 0x040fe400078e0219 */
[C---:B------:R-:W-:Y:S02]  /*0e10*/  IMAD R25, R38.reuse, R27, R26 ;  /* 0x0000001b26197224 */ /* 0x040fe400078e021a */
[----:B------:R-:W-:Y:S01]  /*0e20*/  IMAD R26, R38, R29, R28 ;  /* 0x0000001d261a7224 */ /* 0x000fe200078e021c */
[----:B------:R-:W-:Y:S01]  /*0e30*/  IABS R28, R45 ;  /* 0x0000002d001c7213 */ /* 0x000fe20000000000 */
[----:B------:R-:W-:Y:S02]  /*0e40*/  IMAD.MOV R31, RZ, RZ, -R24 ;  /* 0x000000ffff1f7224 */ /* 0x000fe400078e0a18 */
[----:B------:R-:W-:Y:S02]  /*0e50*/  @!P3 IMAD.IADD R14, R14, 0x1, -R38 ;  /* 0x000000010e0eb824 */ /* 0x000fe400078e0a26 */
[C---:B------:R-:W-:Y:S01]  /*0e60*/  IMAD R27, R38.reuse, R31, R30 ;  /* 0x0000001f261b7224 */ /* 0x040fe200078e021e */
[----:B------:R-:W-:Y:S01]  /*0e70*/  IABS R31, R46 ;  /* 0x0000002e001f7213 */ /* 0x000fe20000000000 */
[----:B------:R-:W-:Y:S01]  /*0e80*/  IMAD.HI.U32 R20, R15, R28, RZ ;  /* 0x0000001c0f147227 */ /* 0x000fe200078e00ff */
[----:B------:R-:W-:-:S03]  /*0e90*/  ISETP.GT.U32.AND P3, PT, R38, R14, PT ;  /* 0x0000000e2600720c */ /* 0x000fc60003f64070 */
[----:B------:R-:W-:Y:S02]  /*0ea0*/  IMAD.MOV R29, RZ, RZ, -R20 ;  /* 0x000000ffff1d7224 */ /* 0x000fe400078e0a14 */
[----:B------:R-:W-:-:S04]  /*0eb0*/  IMAD.HI.U32 R20, R15, R31, RZ ;  /* 0x0000001f0f147227 */ /* 0x000fc800078e00ff */
[----:B------:R-:W-:-:S04]  /*0ec0*/  IMAD.HI.U32 R22, R15, R32, RZ ;  /* 0x000000200f167227 */ /* 0x000fc800078e00ff */
[----:B------:R-:W-:Y:S02]  /*0ed0*/  IMAD.MOV R20, RZ, RZ, -R20 ;  /* 0x000000ffff147224 */ /* 0x000fe400078e0a14 */
[----:B------:R-:W-:-:S04]  /*0ee0*/  IMAD.HI.U32 R30, R15, R37, RZ ;  /* 0x000000250f1e7227 */ /* 0x000fc800078e00ff */
[C---:B------:R-:W-:Y:S02]  /*0ef0*/  IMAD R28, R38.reuse, R29, R28 ;  /* 0x0000001d261c7224 */ /* 0x040fe400078e021c */
[----:B------:R-:W-:Y:S02]  /*0f00*/  IMAD.MOV R33, RZ, RZ, -R22 ;  /* 0x000000ffff217224 */ /* 0x000fe400078e0a16 */
[----:B------:R-:W-:Y:S02]  /*0f10*/  IMAD R29, R38, R20, R31 ;  /* 0x00000014261d7224 */ /* 0x000fe400078e021f */
[----:B------:R-:W-:Y:S02]  /*0f20*/  IMAD.MOV R20, RZ, RZ, -R30 ;  /* 0x000000ffff147224 */ /* 0x000fe400078e0a1e */
[--C-:B------:R-:W-:Y:S02]  /*0f30*/  @!P2 IMAD.IADD R16, R16, 0x1, -R38.reuse ;  /* 0x000000011010a824 */ /* 0x100fe400078e0a26 */
[----:B------:R-:W-:Y:S01]  /*0f40*/  @!P3 IMAD.IADD R14, R14, 0x1, -R38 ;  /* 0x000000010e0eb824 */ /* 0x000fe200078e0a26 */
[C---:B------:R-:W-:Y:S01]  /*0f50*/  ISETP.GT.U32.AND P3, PT, R38.reuse, R21, PT ;  /* 0x000000152600720c */ /* 0x040fe20003f64070 */
[----:B------:R-:W-:Y:S01]  /*0f60*/  IMAD R30, R38, R33, R32 ;  /* 0x00000021261e7224 */ /* 0x000fe200078e0220 */
[----:B------:R-:W-:Y:S01]  /*0f70*/  IABS R33, R50 ;  /* 0x0000003200217213 */ /* 0x000fe20000000000 */
[----:B------:R-:W-:-:S04]  /*0f80*/  IMAD.HI.U32 R24, R15, R34, RZ ;  /* 0x000000220f187227 */ /* 0x000fc800078e00ff */
[C---:B------:R-:W-:Y:S01]  /*0f90*/  IMAD R32, R38.reuse, R20, R37 ;  /* 0x0000001426207224 */ /* 0x040fe200078e0225 */
[----:B------:R-:W-:Y:S01]  /*0fa0*/  IABS R37, R40 ;  /* 0x0000002800257213 */ /* 0x000fe20000000000 */
[----:B------:R-:W-:Y:S01]  /*0fb0*/  @!P6 IMAD.IADD R17, R17, 0x1, -R38 ;  /* 0x000000011111e824 */ /* 0x000fe200078e0a26 */
[C---:B------:R-:W-:Y:S01]  /*0fc0*/  ISETP.GT.U32.AND P6, PT, R38.reuse, R16, PT ;  /* 0x000000102600720c */ /* 0x040fe20003fc4070 */
[----:B------:R-:W-:Y:S02]  /*0fd0*/  IMAD.MOV.U32 R20, RZ, RZ, R14 ;  /* 0x000000ffff147224 */ /* 0x000fe400078e000e */
[----:B------:R-:W-:Y:S01]  /*0fe0*/  IMAD.MOV R35, RZ, RZ, -R24 ;  /* 0x000000ffff237224 */ /* 0x000fe200078e0a18 */
[C---:B------:R-:W-:Y:S01]  /*0ff0*/  ISETP.GT.U32.AND P2, PT, R38.reuse, R17, PT ;  /* 0x000000112600720c */ /* 0x040fe20003f44070 */
[----:B------:R-:W-:Y:S01]  /*1000*/  @!P5 IMAD.MOV R20, RZ, RZ, -R20 ;  /* 0x000000ffff14d224 */ /* 0x000fe200078e0a14 */
[C---:B------:R-:W-:Y:S01]  /*1010*/  ISETP.GT.U32.AND P5, PT, R38.reuse, R23, PT ;  /* 0x000000172600720c */ /* 0x040fe20003fa4070 */
[C---:B------:R-:W-:Y:S01]  /*1020*/  IMAD R31, R38.reuse, R35, R34 ;  /* 0x00000023261f7224 */ /* 0x040fe200078e0222 */
[----:B------:R-:W-:Y:S01]  /*1030*/  IABS R34, R51 ;  /* 0x0000003300227213 */ /* 0x000fe20000000000 */
[----:B------:R-:W-:Y:S01]  /*1040*/  @!P3 IMAD.IADD R21, R21, 0x1, -R38 ;  /* 0x000000011515b824 */ /* 0x000fe200078e0a26 */
[----:B------:R-:W-:Y:S01]  /*1050*/  ISETP.GT.U32.AND P3, PT, R38, R27, PT ;  /* 0x0000001b2600720c */ /* 0x000fe20003f64070 */
[----:B------:R-:W-:-:S04]  /*1060*/  IMAD.HI.U32 R14, R15, R33, RZ ;  /* 0x000000210f0e7227 */ /* 0x000fc800078e00ff */
[----:B------:R-:W-:-:S04]  /*1070*/  IMAD.HI.U32 R22, R15, R34, RZ ;  /* 0x000000220f167227 */ /* 0x000fc800078e00ff */
[----:B------:R-:W-:Y:S01]  /*1080*/  @!P6 IMAD.IADD R16, R16, 0x1, -R38 ;  /* 0x000000011010e824 */ /* 0x000fe200078e0a26 */
[C---:B------:R-:W-:Y:S01]  /*1090*/  ISETP.GT.U32.AND P6, PT, R38.reuse, R25, PT ;  /* 0x000000192600720c */ /* 0x040fe20003fc4070 */
[----:B------:R-:W-:Y:S02]  /*10a0*/  IMAD.MOV R35, RZ, RZ, -R22 ;  /* 0x000000ffff237224 */ /* 0x000fe400078e0a16 */
[----:B------:R-:W-:Y:S01]  /*10b0*/  @!P5 IMAD.IADD R23, R23, 0x1, -R38 ;  /* 0x000000011717d824 */ /* 0x000fe200078e0a26 */
[C---:B------:R-:W-:Y:S01]  /*10c0*/  ISETP.GT.U32.AND P5, PT, R38.reuse, R28, PT ;  /* 0x0000001c2600720c */ /* 0x040fe20003fa4070 */
[----:B------:R-:W-:Y:S02]  /*10d0*/  IMAD.MOV.U32 R22, RZ, RZ, R16 ;  /* 0x000000ffff167224 */ /* 0x000fe400078e0010 */
[----:B------:R-:W-:Y:S01]  /*10e0*/  @!P2 IMAD.IADD R17, R17, 0x1, -R38 ;  /* 0x000000011111a824 */ /* 0x000fe200078e0a26 */
[C---:B------:R-:W-:Y:S01]  /*10f0*/  ISETP.GT.U32.AND P2, PT, R38.reuse, R26, PT ;  /* 0x0000001a2600720c */ /* 0x040fe20003f44070 */
[----:B------:R-:W-:Y:S01]  /*1100*/  @!P1 IMAD.MOV R22, RZ, RZ, -R22 ;  /* 0x000000ffff169224 */ /* 0x000fe200078e0a16 */
[C---:B------:R-:W-:Y:S01]  /*1110*/  ISETP.GT.U32.AND P1, PT, R38.reuse, R23, PT ;  /* 0x000000172600720c */ /* 0x040fe20003f24070 */
[----:B------:R-:W-:-:S02]  /*1120*/  IMAD R34, R38, R35, R34 ;  /* 0x0000002326227224 */ /* 0x000fc400078e0222 */
[--C-:B------:R-:W-:Y:S01]  /*1130*/  @!P6 IMAD.IADD R25, R25, 0x1, -R38.reuse ;  /* 0x000000011919e824 */ /* 0x100fe200078e0a26 */
[----:B------:R-:W-:Y:S01]  /*1140*/  ISETP.GT.U32.AND P6, PT, R38, R21, PT ;  /* 0x000000152600720c */ /* 0x000fe20003fc4070 */
[----:B------:R-:W-:Y:S02]  /*1150*/  IMAD.MOV.U32 R24, RZ, RZ, R17 ;  /* 0x000000ffff187224 */ /* 0x000fe400078e0011 */
[----:B------:R-:W-:Y:S02]  /*1160*/  @!P3 IMAD.IADD R27, R27, 0x1, -R38 ;  /* 0x000000011b1bb824 */ /* 0x000fe400078e0a26 */
[----:B------:R-:W-:Y:S02]  /*1170*/  @!P4 IMAD.MOV R24, RZ, RZ, -R24 ;  /* 0x000000ffff18c224 */ /* 0x000fe400078e0a18 */
[--C-:B------:R-:W-:Y:S01]  /*1180*/  @!P2 IMAD.IADD R26, R26, 0x1, -R38.reuse ;  /* 0x000000011a1aa824 */ /* 0x100fe200078e0a26 */
[C---:B------:R-:W-:Y:S01]  /*1190*/  ISETP.GT.U32.AND P2, PT, R38.reuse, R25, PT ;  /* 0x000000192600720c */ /* 0x040fe20003f44070 */
[----:B------:R-:W-:Y:S01]  /*11a0*/  @!P1 IMAD.IADD R23, R23, 0x1, -R38 ;  /* 0x0000000117179824 */ /* 0x000fe200078e0a26 */
[C---:B------:R-:W-:Y:S01]  /*11b0*/  ISETP.GT.U32.AND P1, PT, R38.reuse, R30, PT ;  /* 0x0000001e2600720c */ /* 0x040fe20003f24070 */
[----:B------:R-:W-:Y:S01]  /*11c0*/  IMAD.HI.U32 R15, R15, R37, RZ ;  /* 0x000000250f0f7227 */ /* 0x000fe200078e00ff */
[----:B------:R-:W-:-:S02]  /*11d0*/  ISETP.GT.U32.AND P4, PT, R38, R27, PT ;  /* 0x0000001b2600720c */ /* 0x000fc40003f84070 */
[----:B------:R-:W-:Y:S01]  /*11e0*/  ISETP.GT.U32.AND P3, PT, R38, R26, PT ;  /* 0x0000001a2600720c */ /* 0x000fe20003f64070 */
[--C-:B------:R-:W-:Y:S02]  /*11f0*/  @!P5 IMAD.IADD R28, R28, 0x1, -R38.reuse ;  /* 0x000000011c1cd824 */ /* 0x100fe400078e0a26 */
[----:B------:R-:W-:Y:S02]  /*1200*/  IMAD.MOV R15, RZ, RZ, -R15 ;  /* 0x000000ffff0f7224 */ /* 0x000fe400078e0a0f */
[--C-:B------:R-:W-:Y:S01]  /*1210*/  @!P6 IMAD.IADD R21, R21, 0x1, -R38.reuse ;  /* 0x000000011515e824 */ /* 0x100fe200078e0a26 */
[C---:B------:R-:W-:Y:S01]  /*1220*/  ISETP.GT.U32.AND P5, PT, R38.reuse, R28, PT ;  /* 0x0000001c2600720c */ /* 0x040fe20003fa4070 */
[--C-:B------:R-:W-:Y:S01]  /*1230*/  @!P2 IMAD.IADD R25, R25, 0x1, -R38.reuse ;  /* 0x000000011919a824 */ /* 0x100fe200078e0a26 */
[----:B------:R-:W-:Y:S01]  /*1240*/  ISETP.GT.U32.AND P2, PT, R38, R31, PT ;  /* 0x0000001f2600720c */ /* 0x000fe20003f44070 */
[----:B------:R-:W-:Y:S01]  /*1250*/  @!P1 IMAD.IADD R30, R30, 0x1, -R38 ;  /* 0x000000011e1e9824 */ /* 0x000fe200078e0a26 */
[C---:B------:R-:W-:Y:S01]  /*1260*/  ISETP.GT.U32.AND P1, PT, R38.reuse, R34, PT ;  /* 0x000000222600720c */ /* 0x040fe20003f24070 */
[C---:B------:R-:W-:Y:S01]  /*1270*/  IMAD R35, R38.reuse, R15, R37 ;  /* 0x0000000f26237224 */ /* 0x040fe200078e0225 */
[----:B------:R-:W-:Y:S01]  /*1280*/  ISETP.GT.U32.AND P6, PT, R38, R29, PT ;  /* 0x0000001d2600720c */ /* 0x000fe20003fc4070 */
[----:B------:R-:W-:-:S02]  /*1290*/  IMAD.MOV R14, RZ, RZ, -R14 ;  /* 0x000000ffff0e7224 */ /* 0x000fc400078e0a0e */
[----:B------:R-:W-:Y:S01]  /*12a0*/  @!P4 IMAD.IADD R27, R27, 0x1, -R38 ;  /* 0x000000011b1bc824 */ /* 0x000fe200078e0a26 */
[----:B------:R-:W-:Y:S01]  /*12b0*/  ISETP.GT.U32.AND P4, PT, R38, R35, PT ;  /* 0x000000232600720c */ /* 0x000fe20003f84070 */
[----:B------:R-:W-:-:S04]  /*12c0*/  IMAD.HI.U32 R36, R36, R60, RZ ;  /* 0x0000003c24247227 */ /* 0x000fc800078e00ff */
[--C-:B------:R-:W-:Y:S01]  /*12d0*/  @!P2 IMAD.IADD R31, R31, 0x1, -R38.reuse ;  /* 0x000000011f1fa824 */ /* 0x100fe200078e0a26 */
[----:B------:R-:W-:Y:S01]  /*12e0*/  ISETP.GE.AND P2, PT, R42, RZ, PT ;  /* 0x000000ff2a00720c */ /* 0x000fe20003f46270 */
[----:B------:R-:W-:Y:S01]  /*12f0*/  @!P1 IMAD.IADD R34, R34, 0x1, -R38 ;  /* 0x0000000122229824 */ /* 0x000fe200078e0a26 */
[C---:B------:R-:W-:Y:S01]  /*1300*/  ISETP.GT.U32.AND P1, PT, R38.reuse, R30, PT ;  /* 0x0000001e2600720c */ /* 0x040fe20003f24070 */
[----:B------:R-:W-:Y:S01]  /*1310*/  IMAD R33, R38, R14, R33 ;  /* 0x0000000e26217224 */ /* 0x000fe200078e0221 */
[----:B------:R-:W-:Y:S01]  /*1320*/  SHF.R.S32.HI R14, RZ, 0x1f, R19 ;  /* 0x0000001fff0e7819 */ /* 0x000fe20000011413 */
[----:B------:R-:W-:Y:S02]  /*1330*/  IMAD.MOV R36, RZ, RZ, -R36 ;  /* 0x000000ffff247224 */ /* 0x000fe400078e0a24 */
[--C-:B------:R-:W-:Y:S01]  /*1340*/  @!P3 IMAD.IADD R26, R26, 0x1, -R38.reuse ;  /* 0x000000011a1ab824 */ /* 0x100fe200078e0a26 */
[----:B------:R-:W-:Y:S01]  /*1350*/  ISETP.GT.U32.AND P3, PT, R38, R32, PT ;  /* 0x000000202600720c */ /* 0x000fe20003f64070 */
[----:B------:R-:W-:Y:S01]  /*1360*/  @!P5 IMAD.IADD R28, R28, 0x1, -R38 ;  /* 0x000000011c1cd824 */ /* 0x000fe200078e0a26 */
[----:B------:R-:W-:Y:S01]  /*1370*/  ISETP.GT.U32.AND P5, PT, R38, R33, PT ;  /* 0x000000212600720c */ /* 0x000fe20003fa4070 */
[----:B------:R-:W-:Y:S01]  /*1380*/  IMAD R60, R39, R36, R60 ;  /* 0x00000024273c7224 */ /* 0x000fe200078e023c */
[----:B------:R-:W-:Y:S01]  /*1390*/  LEA.HI R134, R14, R19, RZ, 0x6 ;  /* 0x000000130e867211 */ /* 0x000fe200078f30ff */
[--C-:B------:R-:W-:Y:S01]  /*13a0*/  @!P6 IMAD.IADD R29, R29, 0x1, -R38.reuse ;  /* 0x000000011d1de824 */ /* 0x100fe200078e0a26 */
[----:B------:R-:W-:Y:S01]  /*13b0*/  ISETP.GE.AND P6, PT, R41, RZ, PT ;  /* 0x000000ff2900720c */ /* 0x000fe20003fc6270 */
[--C-:B------:R-:W-:Y:S01]  /*13c0*/  @!P1 IMAD.IADD R30, R30, 0x1, -R38.reuse ;  /* 0x000000011e1e9824 */ /* 0x100fe200078e0a26 */
[----:B------:R-:W-:Y:S01]  /*13d0*/  ISETP.GT.U32.AND P1, PT, R39, R60, PT ;  /* 0x0000003c2700720c */ /* 0x000fe20003f24070 */
[----:B------:R-:W-:Y:S01]  /*13e0*/  @!P2 IMAD.MOV R25, RZ, RZ, -R25 ;  /* 0x000000ffff19a224 */ /* 0x000fe200078e0a19 */
[----:B------:R-:W-:Y:S01]  /*13f0*/  ISETP.GT.U32.AND P2, PT, R38, R31, PT ;  /* 0x0000001f2600720c */ /* 0x000fe20003f44070 */
[--C-:B------:R-:W-:Y:S01]  /*1400*/  @!P4 IMAD.IADD R35, R35, 0x1, -R38.reuse ;  /* 0x000000012323c824 */ /* 0x100fe200078e0a26 */
[----:B------:R-:W-:Y:S01]  /*1410*/  ISETP.GE.AND P4, PT, R44, RZ, PT ;  /* 0x000000ff2c00720c */ /* 0x000fe20003f86270 */
[----:B------:R-:W-:Y:S01]  /*1420*/  @!P0 IMAD.MOV R21, RZ, RZ, -R21 ;  /* 0x000000ffff158224 */ /* 0x000fe200078e0a15 */
[----:B------:R-:W-:Y:S01]  /*1430*/  ISETP.GT.U32.AND P0, PT, R38, R29, PT ;  /* 0x0000001d2600720c */ /* 0x000fe20003f04070 */
[--C-:B------:R-:W-:Y:S01]  /*1440*/  @!P3 IMAD.IADD R32, R32, 0x1, -R38.reuse ;  /* 0x000000012020b824 */ /* 0x100fe200078e0a26 */
[----:B------:R-:W-:Y:S01]  /*1450*/  ISETP.GE.AND P3, PT, R43, RZ, PT ;  /* 0x000000ff2b00720c */ /* 0x000fe20003f66270 */
[--C-:B------:R-:W-:Y:S01]  /*1460*/  @!P5 IMAD.IADD R33, R33, 0x1, -R38.reuse ;  /* 0x000000012121d824 */ /* 0x100fe200078e0a26 */
[----:B------:R-:W-:Y:S01]  /*1470*/  ISETP.GE.AND P5, PT, R45, RZ, PT ;  /* 0x000000ff2d00720c */ /* 0x000fe20003fa6270 */
[----:B------:R-:W-:Y:S01]  /*1480*/  @!P6 IMAD.MOV R23, RZ, RZ, -R23 ;  /* 0x000000ffff17e224 */ /* 0x000fe200078e0a17 */
[----:B------:R-:W-:Y:S01]  /*1490*/  ISETP.GT.U32.AND P6, PT, R38, R34, PT ;  /* 0x000000222600720c */ /* 0x000fe20003fc4070 */
[----:B------:R-:W-:Y:S01]  /*14a0*/  @!P1 IMAD.IADD R60, R60, 0x1, -R39 ;  /* 0x000000013c3c9824 */ /* 0x000fe200078e0a27 */
[----:B------:R-:W-:Y:S01]  /*14b0*/  LOP3.LUT P1, RZ, R0, 0x80, RZ, 0xc0, !PT ;  /* 0x0000008000ff7812 */ /* 0x000fe2000782c0ff */
[--C-:B------:R-:W-:Y:S01]  /*14c0*/  @!P2 IMAD.IADD R31, R31, 0x1, -R38.reuse ;  /* 0x000000011f1fa824 */ /* 0x100fe200078e0a26 */
[----:B------:R-:W-:Y:S01]  /*14d0*/  ISETP.GE.AND P2, PT, R46, RZ, PT ;  /* 0x000000ff2e00720c */ /* 0x000fe20003f46270 */
[----:B------:R-:W-:Y:S01]  /*14e0*/  @!P4 IMAD.MOV R27, RZ, RZ, -R27 ;  /* 0x000000ffff1bc224 */ /* 0x000fe200078e0a1b */
[----:B------:R-:W-:Y:S01]  /*14f0*/  ISETP.GT.U32.AND P4, PT, R38, R35, PT ;  /* 0x000000232600720c */ /* 0x000fe20003f84070 */
[----:B------:R-:W-:Y:S01]  /*1500*/  @!P0 IMAD.IADD R29, R29, 0x1, -R38 ;  /* 0x000000011d1d8824 */ /* 0x000fe200078e0a26 */
[----:B------:R-:W-:Y:S01]  /*1510*/  SEL R14, RZ, 0x110, !P1 ;  /* 0x00000110ff0e7807 */ /* 0x000fe20004800000 */
[----:B------:R-:W-:Y:S01]  /*1520*/  @!P3 IMAD.MOV R26, RZ, RZ, -R26 ;  /* 0x000000ffff1ab224 */ /* 0x000fe200078e0a1a */
[----:B------:R-:W-:Y:S01]  /*1530*/  ISETP.GE.AND P1, PT, R51, RZ, PT ;  /* 0x000000ff3300720c */ /* 0x000fe20003f26270 */
[----:B------:R-:W-:Y:S01]  /*1540*/  @!P5 IMAD.MOV R28, RZ, RZ, -R28 ;  /* 0x000000ffff1cd224 */ /* 0x000fe200078e0a1c */
[----:B------:R-:W-:Y:S01]  /*1550*/  ISETP.GE.AND P0, PT, R40, RZ, PT ;  /* 0x000000ff2800720c */ /* 0x000fe20003f06270 */
[----:B------:R-:W-:Y:S01]  /*1560*/  IMAD.SHL.U32 R17, R0, 0x2, RZ ;  /* 0x0000000200117824 */ /* 0x000fe200078e00ff */
[----:B------:R-:W-:Y:S01]  /*1570*/  ISETP.GT.U32.AND P3, PT, R38, R32, PT ;  /* 0x000000202600720c */ /* 0x000fe20003f64070 */
[----:B------:R-:W-:Y:S01]  /*1580*/  IMAD.SHL.U32 R15, R18, 0x2, RZ ;  /* 0x00000002120f7824 */ /* 0x000fe200078e00ff */
[----:B------:R-:W-:Y:S01]  /*1590*/  ISETP.GT.U32.AND P5, PT, R38, R33, PT ;  /* 0x000000212600720c */ /* 0x000fe20003fa4070 */
[--C-:B------:R-:W-:Y:S01]  /*15a0*/  @!P6 IMAD.IADD R34, R34, 0x1, -R38.reuse ;  /* 0x000000012222e824 */ /* 0x100fe200078e0a26 */
[----:B------:R-:W-:Y:S01]  /*15b0*/  LOP3.LUT R18, R0, 0x7, RZ, 0xc0, !PT ;  /* 0x0000000700127812 */ /* 0x000fe200078ec0ff */
[----:B------:R-:W-:Y:S01]  /*15c0*/  @!P2 IMAD.MOV R29, RZ, RZ, -R29 ;  /* 0x000000ffff1da224 */ /* 0x000fe200078e0a1d */
[----:B------:R-:W-:Y:S01]  /*15d0*/  LOP3.LUT R16, R17, 0x10, RZ, 0xc0, !PT ;  /* 0x0000001011107812 */ /* 0x000fe200078ec0ff */
[----:B------:R-:W-:Y:S01]  /*15e0*/  @!P4 IMAD.IADD R35, R35, 0x1, -R38 ;  /* 0x000000012323c824 */ /* 0x000fe200078e0a26 */
[----:B------:R-:W-:Y:S01]  /*15f0*/  ISETP.GT.U32.AND P2, PT, R39, R60, PT ;  /* 0x0000003c2700720c */ /* 0x000fe20003f44070 */
[----:B------:R-:W-:Y:S01]  /*1600*/  IMAD R19, R18, 0x110, RZ ;  /* 0x0000011012137824 */ /* 0x000fe200078e02ff */
[----:B------:R-:W-:Y:S01]  /*1610*/  LOP3.LUT R15, R14, R15, RZ, 0x3c, !PT ;  /* 0x0000000f0e0f7212 */ /* 0x000fe200078e3cff */
[----:B------:R-:W-:Y:S01]  /*1620*/  IMAD.SHL.U32 R14, R0, 0x80, RZ ;  /* 0x00000080000e7824 */ /* 0x000fe200078e00ff */
[----:B------:R-:W-:Y:S01]  /*1630*/  LEA.HI R36, R165, R16, RZ, 0x1f ;  /* 0x00000010a5247211 */ /* 0x000fe200078ff8ff */
[----:B------:R-:W-:Y:S01]  /*1640*/  @!P1 IMAD.MOV R34, RZ, RZ, -R34 ;  /* 0x000000ffff229224 */ /* 0x000fe200078e0a22 */
[----:B------:R-:W-:Y:S01]  /*1650*/  ISETP.GE.AND P1, PT, R13, RZ, PT ;  /* 0x000000ff0d00720c */ /* 0x000fe20003f26270 */
[----:B------:R-:W-:Y:S01]  /*1660*/  @!P0 IMAD.MOV R35, RZ, RZ, -R35 ;  /* 0x000000ffff238224 */ /* 0x000fe200078e0a23 */
[----:B------:R-:W-:Y:S01]  /*1670*/  ISETP.NE.AND P0, PT, RZ, c[0x0][0x178], PT ;  /* 0x00005e00ff007a0c */ /* 0x000fe20003f05270 */
[----:B------:R-:W-:Y:S01]  /*1680*/  IMAD R18, R18, 0x90, RZ ;  /* 0x0000009012127824 */ /* 0x000fe200078e02ff */
[----:B------:R-:W-:Y:S01]  /*1690*/  SHF.R.U32.HI R16, RZ, 0x2, R165 ;  /* 0x00000002ff107819 */ /* 0x000fe200000116a5 */
[--C-:B------:R-:W-:Y:S01]  /*16a0*/  @!P3 IMAD.IADD R32, R32, 0x1, -R38.reuse ;  /* 0x000000012020b824 */ /* 0x100fe200078e0a26 */
[----:B------:R-:W-:Y:S01]  /*16b0*/  LOP3.LUT R19, R19, R36, RZ, 0x3c, !PT ;  /* 0x0000002413137212 */ /* 0x000fe200078e3cff */
[----:B------:R-:W-:Y:S01]  /*16c0*/  @!P5 IMAD.IADD R33, R33, 0x1, -R38 ;  /* 0x000000012121d824 */ /* 0x000fe200078e0a26 */
[----:B------:R-:W-:Y:S01]  /*16d0*/  LOP3.LUT R14, R14, 0x800, RZ, 0xc0, !PT ;  /* 0x000008000e0e7812 */ /* 0x000fe200078ec0ff */
[----:B------:R-:W-:Y:S01]  /*16e0*/  @!P2 IMAD.IADD R60, R60, 0x1, -R39 ;  /* 0x000000013c3ca824 */ /* 0x000fe200078e0a27 */
[----:B------:R-:W-:Y:S01]  /*16f0*/  ISETP.GE.AND P3, PT, R47, RZ, PT ;  /* 0x000000ff2f00720c */ /* 0x000fe20003f66270 */
[----:B------:R-:W-:Y:S01]  /*1700*/  IMAD R36, R147, c[0x0][0x188], RZ ;  /* 0x0000620093247a24 */ /* 0x000fe200078e02ff */
[----:B------:R-:W-:Y:S01]  /*1710*/  ISETP.GE.AND P4, PT, R48, RZ, PT ;  /* 0x000000ff3000720c */ /* 0x000fe20003f86270 */
[----:B------:R-:W-:Y:S01]  /*1720*/  @!P1 IMAD.MOV R60, RZ, RZ, -R60 ;  /* 0x000000ffff3c9224 */ /* 0x000fe200078e0a3c */
[----:B------:R-:W-:Y:S01]  /*1730*/  ISETP.GE.AND P5, PT, R49, RZ, PT ;  /* 0x000000ff3100720c */ /* 0x000fe20003fa6270 */
[----:B------:R-:W-:Y:S01]  /*1740*/  IMAD R37, R148, c[0x0][0x188], RZ ;  /* 0x0000620094257a24 */ /* 0x000fe200078e02ff */
[----:B------:R-:W-:Y:S01]  /*1750*/  ISETP.GE.AND P6, PT, R50, RZ, PT ;  /* 0x000000ff3200720c */ /* 0x000fe20003fc6270 */
[----:B------:R-:W-:Y:S01]  /*1760*/  IMAD R38, R149, c[0x0][0x188], RZ ;  /* 0x0000620095267a24 */ /* 0x000fe200078e02ff */
[--C-:B------:R-:W-:Y:S01]  /*1770*/  LOP3.LUT R16, R16, 0x1fe, R17.reuse, 0x78, !PT ;  /* 0x000001fe10107812 */ /* 0x100fe200078e7811 */
[----:B------:R-:W-:Y:S01]  /*1780*/  IMAD R39, R150, c[0x0][0x188], RZ ;  /* 0x0000620096277a24 */ /* 0x000fe200078e02ff */
[----:B------:R-:W-:Y:S01]  /*1790*/  LOP3.LUT R61, R18, 0x30, R17, 0x78, !PT ;  /* 0x00000030123d7812 */ /* 0x000fe200078e7811 */
[----:B------:R-:W-:Y:S01]  /*17a0*/  IMAD.IADD R17, R14, 0x1, R19 ;  /* 0x000000010e117824 */ /* 0x000fe200078e0213 */
[----:B------:R-:W-:Y:S01]  /*17b0*/  ISETP.NE.AND P2, PT, RZ, c[0x0][0x17c], PT ;  /* 0x00005f00ff007a0c */ /* 0x000fe20003f45270 */
[----:B------:R-:W-:Y:S01]  /*17c0*/  @!P3 IMAD.MOV R30, RZ, RZ, -R30 ;  /* 0x000000ffff1eb224 */ /* 0x000fe200078e0a1e */
[----:B------:R-:W-:Y:S01]  /*17d0*/  LOP3.LUT R19, RZ, c[0x0][0x17c], RZ, 0x33, !PT ;  /* 0x00005f00ff137a12 */ /* 0x000fe200078e33ff */
[----:B------:R-:W-:Y:S01]  /*17e0*/  @!P4 IMAD.MOV R31, RZ, RZ, -R31 ;  /* 0x000000ffff1fc224 */ /* 0x000fe200078e0a1f */
[----:B------:R-:W-:Y:S01]  /*17f0*/  @!P0 LOP3.LUT R60, RZ, c[0x0][0x178], RZ, 0x33, !PT ;  /* 0x00005e00ff3c8a12 */ /* 0x000fe200078e33ff */
[----:B------:R-:W-:Y:S01]  /*1800*/  @!P5 IMAD.MOV R32, RZ, RZ, -R32 ;  /* 0x000000ffff20d224 */ /* 0x000fe200078e0a20 */
[C---:B------:R-:W-:Y:S01]  /*1810*/  SEL R44, R19.reuse, R20, !P2 ;  /* 0x00000014132c7207 */ /* 0x040fe20005000000 */
[----:B------:R-:W-:Y:S01]  /*1820*/  @!P6 IMAD.MOV R33, RZ, RZ, -R33 ;  /* 0x000000ffff21e224 */ /* 0x000fe200078e0a21 */
[C---:B------:R-:W-:Y:S01]  /*1830*/  SEL R45, R19.reuse, R22, !P2 ;  /* 0x00000016132d7207 */ /* 0x040fe20005000000 */
[----:B------:R-:W-:Y:S01]  /*1840*/  IMAD R60, R60, c[0x0][0x184], RZ ;  /* 0x000061003c3c7a24 */ /* 0x000fe200078e02ff */
[C---:B------:R-:W-:Y:S01]  /*1850*/  SEL R46, R19.reuse, R24, !P2 ;  /* 0x00000018132e7207 */ /* 0x040fe20005000000 */
[----:B------:R-:W-:Y:S01]  /*1860*/  IMAD R44, R44, c[0x0][0x190], RZ ;  /* 0x000064002c2c7a24 */ /* 0x000fe200078e02ff */
[----:B------:R-:W-:Y:S01]  /*1870*/  SEL R47, R19, R21, !P2 ;  /* 0x00000015132f7207 */ /* 0x000fe20005000000 */
        /* <DEDUP_REMOVED lines=15> */
[C---:B------:R-:W-:Y:S01]  /*1970*/  SEL R55, R19.reuse, R31, !P2 ;  /* 0x0000001f13377207 */ /* 0x040fe20005000000 */
[----:B------:R-:W-:Y:S01]  /*1980*/  IMAD.SHL.U32 R14, R0, 0x20, RZ ;  /* 0x00000020000e7824 */ /* 0x000fe200078e00ff */
[----:B------:R-:W-:Y:S01]  /*1990*/  SEL R56, R19, R32, !P2 ;  /* 0x0000002013387207 */ /* 0x000fe20005000000 */
[----:B------:R-:W-:Y:S01]  /*19a0*/  IMAD R53, R53, c[0x0][0x190], RZ ;  /* 0x0000640035357a24 */ /* 0x000fe200078e02ff */
[C---:B------:R-:W-:Y:S01]  /*19b0*/  SEL R57, R19.reuse, R33, !P2 ;  /* 0x0000002113397207 */ /* 0x040fe20005000000 */
[----:B------:R-:W-:Y:S01]  /*19c0*/  IMAD R54, R54, c[0x0][0x190], RZ ;  /* 0x0000640036367a24 */ /* 0x000fe200078e02ff */
[----:B------:R-:W-:Y:S01]  /*19d0*/  SEL R58, R19, R34, !P2 ;  /* 0x00000022133a7207 */ /* 0x000fe20005000000 */
[----:B------:R-:W-:Y:S01]  /*19e0*/  IMAD R55, R55, c[0x0][0x190], RZ ;  /* 0x0000640037377a24 */ /* 0x000fe200078e02ff */
[----:B------:R-:W-:Y:S01]  /*19f0*/  SEL R59, R19, R35, !P2 ;  /* 0x00000023133b7207 */ /* 0x000fe20005000000 */
[----:B------:R-:W-:Y:S01]  /*1a00*/  IMAD R56, R56, c[0x0][0x190], RZ ;  /* 0x0000640038387a24 */ /* 0x000fe200078e02ff */
[----:B------:R-:W-:Y:S01]  /*1a10*/  LEA R198, P2, R60, c[0x0][0x160], 0x1 ;  /* 0x000058003cc67a11 */ /* 0x000fe200078408ff */
[----:B------:R-:W-:Y:S01]  /*1a20*/  IMAD R57, R57, c[0x0][0x190], RZ ;  /* 0x0000640039397a24 */ /* 0x000fe200078e02ff */
[----:B------:R-:W-:Y:S01]  /*1a30*/  LEA R196, P3, R44, c[0x0][0x168], 0x1 ;  /* 0x00005a002cc47a11 */ /* 0x000fe200078608ff */
[----:B------:R-:W-:Y:S01]  /*1a40*/  IMAD R58, R58, c[0x0][0x190], RZ ;  /* 0x000064003a3a7a24 */ /* 0x000fe200078e02ff */
[----:B------:R-:W-:Y:S01]  /*1a50*/  LEA R194, P4, R45, c[0x0][0x168], 0x1 ;  /* 0x00005a002dc27a11 */ /* 0x000fe200078808ff */
[----:B------:R-:W-:Y:S01]  /*1a60*/  IMAD R59, R59, c[0x0][0x190], RZ ;  /* 0x000064003b3b7a24 */ /* 0x000fe200078e02ff */
[----:B------:R-:W-:Y:S01]  /*1a70*/  LEA.HI.X.SX32 R199, R60, c[0x0][0x164], 0x1, P2 ;  /* 0x000059003cc77a11 */ /* 0x000fe200010f0eff */
[----:B------:R-:W-:Y:S01]  /*1a80*/  IMAD R19, R163, c[0x0][0x188], RZ ;  /* 0x00006200a3137a24 */ /* 0x000fe200078e02ff */
[----:B------:R-:W-:Y:S01]  /*1a90*/  LEA.HI.X.SX32 R197, R44, c[0x0][0x16c], 0x1, P3 ;  /* 0x00005b002cc57a11 */ /* 0x000fe200018f0eff */
[----:B------:R-:W-:Y:S01]  /*1aa0*/  IMAD R20, R11, c[0x0][0x188], RZ ;  /* 0x000062000b147a24 */ /* 0x000fe200078e02ff */
[----:B------:R-:W-:Y:S01]  /*1ab0*/  LEA.HI.X.SX32 R195, R45, c[0x0][0x16c], 0x1, P4 ;  /* 0x00005b002dc37a11 */ /* 0x000fe200020f0eff */
[----:B------:R-:W-:Y:S01]  /*1ac0*/  IMAD R21, R10, c[0x0][0x188], RZ ;  /* 0x000062000a157a24 */ /* 0x000fe200078e02ff */
[----:B------:R-:W-:Y:S01]  /*1ad0*/  LEA R192, P5, R46, c[0x0][0x168], 0x1 ;  /* 0x00005a002ec07a11 */ /* 0x000fe200078a08ff */
        /* <DEDUP_REMOVED lines=13> */
[----:B------:R-:W-:Y:S01]  /*1bb0*/  LOP3.LUT R18, R0, 0x3f, RZ, 0xc0, !PT ;  /* 0x0000003f00127812 */ /* 0x000fe200078ec0ff */
[----:B------:R-:W-:Y:S01]  /*1bc0*/  IMAD R29, R2, c[0x0][0x188], RZ ;  /* 0x00006200021d7a24 */ /* 0x000fe200078e02ff */
[----:B------:R-:W-:Y:S01]  /*1bd0*/  LEA.HI.X.SX32 R193, R46, c[0x0][0x16c], 0x1, P5 ;  /* 0x00005b002ec17a11 */ /* 0x000fe200028f0eff */
        /* <DEDUP_REMOVED lines=13> */
[----:B------:R-:W-:Y:S01]  /*1cb0*/  LOP3.LUT R136, R61, 0x400, R14, 0xf8, !PT ;  /* 0x000004003d887812 */ /* 0x000fe200078ef80e */
[----:B------:R-:W-:Y:S01]  /*1cc0*/  IMAD R41, R152, c[0x0][0x188], RZ ;  /* 0x0000620098297a24 */ /* 0x000fe200078e02ff */
[----:B------:R-:W-:Y:S01]  /*1cd0*/  LEA R178, P5, R53, c[0x0][0x168], 0x1 ;  /* 0x00005a0035b27a11 */ /* 0x000fe200078a08ff */
[----:B------:R-:W-:Y:S01]  /*1ce0*/  IMAD R42, R153, c[0x0][0x188], RZ ;  /* 0x00006200992a7a24 */ /* 0x000fe200078e02ff */
[----:B------:R-:W-:Y:S01]  /*1cf0*/  LEA R176, P6, R54, c[0x0][0x168], 0x1 ;  /* 0x00005a0036b07a11 */ /* 0x000fe200078c08ff */
[----:B------:R-:W-:Y:S01]  /*1d00*/  IMAD R43, R154, c[0x0][0x188], RZ ;  /* 0x000062009a2b7a24 */ /* 0x000fe200078e02ff */
[----:B------:R-:W-:Y:S01]  /*1d10*/  LEA R174, P0, R55, c[0x0][0x168], 0x1 ;  /* 0x00005a0037ae7a11 */ /* 0x000fe200078008ff */
[----:B------:R-:W-:Y:S01]  /*1d20*/  IMAD.SHL.U32 R132, R132, 0x40, RZ ;  /* 0x0000004084847824 */ /* 0x000fe200078e00ff */
[----:B------:R-:W-:Y:S01]  /*1d30*/  LEA R172, P1, R56, c[0x0][0x168], 0x1 ;  /* 0x00005a0038ac7a11 */ /* 0x000fe200078208ff */
[----:B------:R-:W-:Y:S01]  /*1d40*/  IMAD R133, R18, c[0x0][0x18c], RZ ;  /* 0x0000630012857a24 */ /* 0x000fe200078e02ff */
[----:B------:R-:W-:-:S02]  /*1d50*/  LEA R170, P2, R57, c[0x0][0x168], 0x1 ;  /* 0x00005a0039aa7a11 */ /* 0x000fc400078408ff */
[----:B------:R-:W-:Y:S02]  /*1d60*/  LEA R168, P3, R58, c[0x0][0x168], 0x1 ;  /* 0x00005a003aa87a11 */ /* 0x000fe400078608ff */
[----:B------:R-:W-:Y:S02]  /*1d70*/  LEA R166, P4, R59, c[0x0][0x168], 0x1 ;  /* 0x00005a003ba67a11 */ /* 0x000fe400078808ff */
[----:B------:R-:W-:Y:S02]  /*1d80*/  SHF.R.S32.HI R134, RZ, 0x6, R134 ;  /* 0x00000006ff867819 */ /* 0x000fe40000011486 */
[----:B------:R-:W-:Y:S02]  /*1d90*/  LOP3.LUT R135, R16, 0x40, RZ, 0x3c, !PT ;  /* 0x0000004010877812 */ /* 0x000fe400078e3cff */
[C---:B------:R-:W-:Y:S02]  /*1da0*/  LOP3.LUT R137, R15.reuse, 0x20, RZ, 0x3c, !PT ;  /* 0x000000200f897812 */ /* 0x040fe400078e3cff */
[----:B------:R-:W-:-:S02]  /*1db0*/  LOP3.LUT R138, R15, 0x40, RZ, 0x3c, !PT ;  /* 0x000000400f8a7812 */ /* 0x000fc400078e3cff */
[----:B------:R-:W-:Y:S02]  /*1dc0*/  LOP3.LUT R139, R15, 0x60, RZ, 0x3c, !PT ;  /* 0x000000600f8b7812 */ /* 0x000fe400078e3cff */
[----:B------:R-:W-:Y:S02]  /*1dd0*/  LOP3.LUT R140, R136, 0x40, RZ, 0x3c, !PT ;  /* 0x00000040888c7812 */ /* 0x000fe400078e3cff */
[----:B------:R-:W-:Y:S02]  /*1de0*/  LEA.HI.X.SX32 R179, R53, c[0x0][0x16c], 0x1, P5 ;  /* 0x00005b0035b37a11 */ /* 0x000fe400028f0eff */
[----:B------:R-:W-:Y:S02]  /*1df0*/  LEA.HI.X.SX32 R177, R54, c[0x0][0x16c], 0x1, P6 ;  /* 0x00005b0036b17a11 */ /* 0x000fe400030f0eff */
[----:B------:R-:W-:Y:S02]  /*1e00*/  LEA.HI.X.SX32 R175, R55, c[0x0][0x16c], 0x1, P0 ;  /* 0x00005b0037af7a11 */ /* 0x000fe400000f0eff */
[----:B------:R-:W-:-:S02]  /*1e10*/  LEA.HI.X.SX32 R173, R56, c[0x0][0x16c], 0x1, P1 ;  /* 0x00005b0038ad7a11 */ /* 0x000fc400008f0eff */
[----:B------:R-:W-:Y:S02]  /*1e20*/  LEA.HI.X.SX32 R171, R57, c[0x0][0x16c], 0x1, P2 ;  /* 0x00005b0039ab7a11 */ /* 0x000fe400010f0eff */
[----:B------:R-:W-:Y:S02]  /*1e30*/  LEA.HI.X.SX32 R169, R58, c[0x0][0x16c], 0x1, P3 ;  /* 0x00005b003aa97a11 */ /* 0x000fe400018f0eff */
[----:B------:R-:W-:Y:S02]  /*1e40*/  LEA.HI.X.SX32 R167, R59, c[0x0][0x16c], 0x1, P4 ;  /* 0x00005b003ba77a11 */ /* 0x000fe400020f0eff */
.L_x_3:
[----:B------:R-:W-:Y:S01]  /*1e50*/  ISETP.GE.AND P1, PT, R161, UR4, PT ;  /* 0x00000004a1007c0c */ /* 0x000fe2000bf26270 */
[----:B------:R-:W-:Y:S01]  /*1e60*/  IMAD.WIDE R48, R130, 0x2, R198 ;  /* 0x0000000282307825 */ /* 0x000fe200078e02c6 */
[----:B------:R-:W-:Y:S02]  /*1e70*/  ISETP.GE.AND P2, PT, R160, UR4, PT ;  /* 0x00000004a0007c0c */ /* 0x000fe4000bf46270 */
[----:B------:R-:W-:Y:S01]  /*1e80*/  PRMT R62, RZ, 0x7610, R62 ;  /* 0x00007610ff3e7816 */ /* 0x000fe2000000003e */
[----:B------:R-:W-:Y:S01]  /*1e90*/  IMAD.WIDE R50, R129, 0x2, R198 ;  /* 0x0000000281327825 */ /* 0x000fe200078e02c6 */
[----:B------:R-:W-:-:S02]  /*1ea0*/  PRMT R57, RZ, 0x7610, R57 ;  /* 0x00007610ff397816 */ /* 0x000fc40000000039 */
[----:B------:R-:W-:Y:S01]  /*1eb0*/  ISETP.GE.AND P0, PT, R163, UR4, PT ;  /* 0x00000004a3007c0c */ /* 0x000fe2000bf06270 */
[--C-:B------:R-:W-:Y:S01]  /*1ec0*/  IMAD.WIDE R46, R19, 0x2, R198.reuse ;  /* 0x00000002132e7825 */ /* 0x100fe200078e02c6 */
[----:B------:R-:W-:Y:S02]  /*1ed0*/  ISETP.GE.AND P4, PT, R158, UR4, PT ;  /* 0x000000049e007c0c */ /* 0x000fe4000bf86270 */
[----:B------:R-:W-:Y:S01]  /*1ee0*/  ISETP.GE.AND P3, PT, R159, UR4, PT ;  /* 0x000000049f007c0c */ /* 0x000fe2000bf66270 */
[----:B------:R0:W2:Y:S01]  /*1ef0*/  @!P1 LDG.E.U16 R62, [R48.64] ;  /* 0x00000006303e9981 */ /* 0x0000a2000c1e1500 */
[----:B------:R-:W-:Y:S01]  /*1f00*/  ISETP.GE.AND P1, PT, R156, UR4, PT ;  /* 0x000000049c007c0c */ /* 0x000fe2000bf26270 */
[----:B------:R-:W-:Y:S01]  /*1f10*/  IMAD.WIDE R54, R127, 0x2, R198 ;  /* 0x000000027f367825 */ /* 0x000fe200078e02c6 */
[----:B------:R-:W-:Y:S01]  /*1f20*/  PRMT R56, RZ, 0x7610, R56 ;  /* 0x00007610ff387816 */ /* 0x000fe20000000038 */
[----:B------:R1:W3:Y:S01]  /*1f30*/  @!P2 LDG.E.U16 R57, [R50.64] ;  /* 0x000000063239a981 */ /* 0x0002e2000c1e1500 */
[----:B------:R-:W-:Y:S01]  /*1f40*/  ISETP.GE.AND P2, PT, R155, UR4, PT ;  /* 0x000000049b007c0c */ /* 0x000fe2000bf46270 */
[----:B------:R-:W-:Y:S01]  /*1f50*/  IMAD.WIDE R52, R128, 0x2, R198 ;  /* 0x0000000280347825 */ /* 0x000fe200078e02c6 */
[----:B------:R-:W-:-:S02]  /*1f60*/  PRMT R58, RZ, 0x7610, R58 ;  /* 0x00007610ff3a7816 */ /* 0x000fc4000000003a */
[----:B------:R-:W-:Y:S01]  /*1f70*/  PRMT R88, RZ, 0x7610, R88 ;  /* 0x00007610ff587816 */ /* 0x000fe20000000058 */
[----:B------:R4:W5:Y:S01]  /*1f80*/  @!P0 LDG.E.U16 R56, [R46.64] ;  /* 0x000000062e388981 */ /* 0x000962000c1e1500 */
[----:B------:R-:W-:Y:S01]  /*1f90*/  PRMT R45, RZ, 0x7610, R45 ;  /* 0x00007610ff2d7816 */ /* 0x000fe2000000002d */
[----:B0-----:R-:W-:Y:S01]  /*1fa0*/  IMAD.WIDE R48, R125, 0x2, R198 ;  /* 0x000000027d307825 */ /* 0x001fe200078e02c6 */
[----:B------:R-:W-:Y:S01]  /*1fb0*/  PRMT R74, RZ, 0x7610, R74 ;  /* 0x00007610ff4a7816 */ /* 0x000fe2000000004a */
[----:B------:R0:W2:Y:S01]  /*1fc0*/  @!P4 LDG.E.U16 R58, [R54.64] ;  /* 0x00000006363ac981 */ /* 0x0000a2000c1e1500 */
[----:B------:R-:W-:Y:S01]  /*1fd0*/  ISETP.GE.AND P0, PT, R157, UR4, PT ;  /* 0x000000049d007c0c */ /* 0x000fe2000bf06270 */
[----:B-1----:R-:W-:Y:S01]  /*1fe0*/  IMAD.WIDE R50, R124, 0x2, R198 ;  /* 0x000000027c327825 */ /* 0x002fe200078e02c6 */
[----:B------:R-:W-:Y:S01]  /*1ff0*/  ISETP.GE.AND P4, PT, R153, UR4, PT ;  /* 0x0000000499007c0c */ /* 0x000fe2000bf86270 */
[----:B------:R1:W3:Y:S01]  /*2000*/  @!P3 LDG.E.U16 R88, [R52.64] ;  /* 0x000000063458b981 */ /* 0x0002e2000c1e1500 */
[----:B------:R-:W-:-:S03]  /*2010*/  ISETP.GE.AND P3, PT, R154, UR4, PT ;  /* 0x000000049a007c0c */ /* 0x000fc6000bf66270 */
[----:B------:R0:W3:Y:S01]  /*2020*/  @!P1 LDG.E.U16 R45, [R48.64] ;  /* 0x00000006302d9981 */ /* 0x0000e2000c1e1500 */
[----:B------:R-:W-:-:S03]  /*2030*/  ISETP.GE.AND P1, PT, R148, UR4, PT ;  /* 0x0000000494007c0c */ /* 0x000fc6000bf26270 */
[----:B------:R1:W3:Y:S01]  /*2040*/  @!P2 LDG.E.U16 R74, [R50.64] ;  /* 0x00000006324aa981 */ /* 0x0002e2000c1e1500 */
[----:B------:R-:W-:Y:S01]  /*2050*/  ISETP.GE.AND P2, PT, R152, UR4, PT ;  /* 0x0000000498007c0c */ /* 0x000fe2000bf46270 */
[----:B----4-:R-:W-:Y:S01]  /*2060*/  IMAD.WIDE R46, R126, 0x2, R198 ;  /* 0x000000027e2e7825 */ /* 0x010fe200078e02c6 */
[----:B------:R-:W-:Y:S02]  /*2070*/  PRMT R44, RZ, 0x7610, R44 ;  /* 0x00007610ff2c7816 */ /* 0x000fe4000000002c */
[----:B------:R-:W-:Y:S01]  /*2080*/  PRMT R72, RZ, 0x7610, R72 ;  /* 0x00007610ff487816 */ /* 0x000fe20000000048 */
[----:B0-----:R-:W-:Y:S01]  /*2090*/  IMAD.WIDE R54, R42, 0x2, R198 ;  /* 0x000000022a367825 */ /* 0x001fe200078e02c6 */
[----:B------:R-:W-:Y:S02]  /*20a0*/  PRMT R60, RZ, 0x7610, R60 ;  /* 0x00007610ff3c7816 */ /* 0x000fe4000000003c */
[----:B------:R0:W4:Y:S01]  /*20b0*/  @!P0 LDG.E.U16 R44, [R46.64] ;  /* 0x000000062e2c8981 */ /* 0x000122000c1e1500 */
[----:B------:R-:W-:Y:S01]  /*20c0*/  PRMT R59, RZ, 0x7610, R59 ;  /* 0x00007610ff3b7816 */ /* 0x000fe2000000003b */
[----:B-1----:R-:W-:Y:S01]  /*20d0*/  IMAD.WIDE R52, R43, 0x2, R198 ;  /* 0x000000022b347825 */ /* 0x002fe200078e02c6 */
[----:B------:R-:W-:Y:S01]  /*20e0*/  PRMT R61, RZ, 0x7610, R61 ;  /* 0x00007610ff3d7816 */ /* 0x000fe2000000003d */
[----:B------:R1:W3:Y:S01]  /*20f0*/  @!P4 LDG.E.U16 R72, [R54.64] ;  /* 0x000000063648c981 */ /* 0x0002e2000c1e1500 */
[----:B------:R-:W-:Y:S01]  /*2100*/  ISETP.GE.AND P4, PT, R150, UR4, PT ;  /* 0x0000000496007c0c */ /* 0x000fe2000bf86270 */
[----:B0-----:R-:W-:-:S02]  /*2110*/  IMAD.WIDE R46, R41, 0x2, R198 ;  /* 0x00000002292e7825 */ /* 0x001fc400078e02c6 */
[----:B------:R0:W3:Y:S02]  /*2120*/  @!P3 LDG.E.U16 R60, [R52.64] ;  /* 0x00000006343cb981 */ /* 0x0000e4000c1e1500 */
[--C-:B-1----:R-:W-:Y:S02]  /*2130*/  IMAD.WIDE R54, R37, 0x2, R198.reuse ;  /* 0x0000000225367825 */ /* 0x102fe400078e02c6 */
[----:B------:R1:W4:Y:S01]  /*2140*/  @!P2 LDG.E.U16 R59, [R46.64] ;  /* 0x000000062e3ba981 */ /* 0x000322000c1e1500 */
[----:B------:R-:W-:Y:S02]  /*2150*/  ISETP.GE.AND P3, PT, R151, UR4, PT ;  /* 0x0000000497007c0c */ /* 0x000fe4000bf66270 */
[----:B------:R-:W-:Y:S01]  /*2160*/  ISETP.GE.AND P0, PT, R147, UR4, PT ;  /* 0x0000000493007c0c */ /* 0x000fe2000bf06270 */
[----:B------:R0:W4:Y:S01]  /*2170*/  @!P1 LDG.E.U16 R61, [R54.64] ;  /* 0x00000006363d9981 */ /* 0x000122000c1e1500 */
[----:B------:R-:W-:Y:S02]  /*2180*/  ISETP.GE.AND P2, PT, R146, UR4, PT ;  /* 0x0000000492007c0c */ /* 0x000fe4000bf46270 */
[----:B------:R-:W-:Y:S01]  /*2190*/  ISETP.GE.AND P1, PT, R144, UR4, PT ;  /* 0x0000000490007c0c */ /* 0x000fe2000bf26270 */
[----:B------:R-:W-:Y:S01]  /*21a0*/  IMAD.WIDE R50, R39, 0x2, R198 ;  /* 0x0000000227327825 */ /* 0x000fe200078e02c6 */
[----:B------:R-:W-:-:S02]  /*21b0*/  PRMT R98, RZ, 0x7610, R98 ;  /* 0x00007610ff627816 */ /* 0x000fc40000000062 */
[----:B------:R-:W-:Y:S01]  /*21c0*/  PRMT R90, RZ, 0x7610, R90 ;  /* 0x00007610ff5a7816 */ /* 0x000fe2000000005a */
[----:B------:R-:W-:Y:S01]  /*21d0*/  IMAD.WIDE R48, R40, 0x2, R198 ;  /* 0x0000000228307825 */ /* 0x000fe200078e02c6 */
[----:B------:R-:W-:Y:S02]  /*21e0*/  PRMT R102, RZ, 0x7610, R102 ;  /* 0x00007610ff667816 */ /* 0x000fe40000000066 */
[----:B------:R0:W4:Y:S01]  /*21f0*/  @!P4 LDG.E.U16 R98, [R50.64] ;  /* 0x000000063262c981 */ /* 0x000122000c1e1500 */
[----:B------:R-:W-:Y:S01]  /*2200*/  PRMT R108, RZ, 0x7610, R108 ;  /* 0x00007610ff6c7816 */ /* 0x000fe2000000006c */
[----:B------:R-:W-:Y:S01]  /*2210*/  IMAD.WIDE R92, R36, 0x2, R198 ;  /* 0x00000002245c7825 */ /* 0x000fe200078e02c6 */
[----:B------:R-:W-:Y:S01]  /*2220*/  PRMT R63, RZ, 0x7610, R63 ;  /* 0x00007610ff3f7816 */ /* 0x000fe2000000003f */
[----:B------:R0:W4:Y:S01]  /*2230*/  @!P3 LDG.E.U16 R90, [R48.64] ;  /* 0x00000006305ab981 */ /* 0x000122000c1e1500 */
[----:B------:R-:W-:Y:S01]  /*2240*/  ISETP.GE.AND P5, PT, R149, UR4, PT ;  /* 0x0000000495007c0c */ /* 0x000fe2000bfa6270 */
[----:B-1----:R-:W-:-:S04]  /*2250*/  IMAD.WIDE R46, R35, 0x2, R198 ;  /* 0x00000002232e7825 */ /* 0x002fc800078e02c6 */
[----:B0-----:R-:W-:Y:S01]  /*2260*/  IMAD.WIDE R50, R33, 0x2, R198 ;  /* 0x0000000221327825 */ /* 0x001fe200078e02c6 */
[----:B------:R0:W4:Y:S01]  /*2270*/  @!P0 LDG.E.U16 R102, [R92.64] ;  /* 0x000000065c668981 */ /* 0x000122000c1e1500 */
[----:B------:R-:W-:Y:S02]  /*2280*/  ISETP.GE.AND P3, PT, R145, UR4, PT ;  /* 0x0000000491007c0c */ /* 0x000fe4000bf66270 */
[----:B------:R-:W-:Y:S01]  /*2290*/  ISETP.GE.AND P0, PT, R143, UR4, PT ;  /* 0x000000048f007c0c */ /* 0x000fe2000bf06270 */
[----:B------:R1:W4:Y:S01]  /*22a0*/  @!P2 LDG.E.U16 R108, [R46.64] ;  /* 0x000000062e6ca981 */ /* 0x000322000c1e1500 */
[----:B------:R-:W-:-:S03]  /*22b0*/  ISETP.GE.AND P2, PT, R141, UR4, PT ;  /* 0x000000048d007c0c */ /* 0x000fc6000bf46270 */
[----:B------:R0:W4:Y:S01]  /*22c0*/  @!P1 LDG.E.U16 R63, [R50.64] ;  /* 0x00000006323f9981 */ /* 0x000122000c1e1500 */
[----:B------:R-:W-:Y:S01]  /*22d0*/  ISETP.GE.AND P1, PT, R2, UR4, PT ;  /* 0x0000000402007c0c */ /* 0x000fe2000bf26270 */
[----:B------:R-:W-:Y:S01]  /*22e0*/  IMAD.WIDE R52, R38, 0x2, R198 ;  /* 0x0000000226347825 */ /* 0x000fe200078e02c6 */
[----:B------:R-:W-:Y:S02]  /*22f0*/  PRMT R100, RZ, 0x7610, R100 ;  /* 0x00007610ff647816 */ /* 0x000fe40000000064 */
[----:B------:R-:W-:Y:S01]  /*2300*/  PRMT R110, RZ, 0x7610, R110 ;  /* 0x00007610ff6e7816 */ /* 0x000fe2000000006e */
[----:B------:R-:W-:Y:S01]  /*2310*/  IMAD.WIDE R48, R34, 0x2, R198 ;  /* 0x0000000222307825 */ /* 0x000fe200078e02c6 */
[----:B------:R-:W-:Y:S02]  /*2320*/  ISETP.GE.AND P4, PT, R142, UR4, PT ;  /* 0x000000048e007c0c */ /* 0x000fe4000bf86270 */
[----:B------:R1:W4:Y:S01]  /*2330*/  @!P5 LDG.E.U16 R100, [R52.64] ;  /* 0x000000063464d981 */ /* 0x000322000c1e1500 */
[----:B------:R-:W-:Y:S01]  /*2340*/  PRMT R122, RZ, 0x7610, R122 ;  /* 0x00007610ff7a7816 */ /* 0x000fe2000000007a */
[----:B0-----:R-:W-:Y:S01]  /*2350*/  IMAD.WIDE R92, R30, 0x2, R198 ;  /* 0x000000021e5c7825 */ /* 0x001fe200078e02c6 */
[----:B------:R-:W-:Y:S01]  /*2360*/  PRMT R162, RZ, 0x7610, R162 ;  /* 0x00007610ffa27816 */ /* 0x000fe200000000a2 */
[----:B------:R0:W4:Y:S01]  /*2370*/  @!P3 LDG.E.U16 R110, [R48.64] ;  /* 0x00000006306eb981 */ /* 0x000122000c1e1500 */
[----:B------:R-:W-:Y:S01]  /*2380*/  PRMT R73, RZ, 0x7610, R73 ;  /* 0x00007610ff497816 */ /* 0x000fe20000000049 */
[----:B-1----:R-:W-:-:S04]  /*2390*/  IMAD.WIDE R46, R29, 0x2, R198 ;  /* 0x000000021d2e7825 */ /* 0x002fc800078e02c6 */
[----:B------:R-:W-:Y:S01]  /*23a0*/  IMAD.WIDE R52, R32, 0x2, R198 ;  /* 0x0000000220347825 */ /* 0x000fe200078e02c6 */
[----:B------:R1:W4:Y:S01]  /*23b0*/  @!P2 LDG.E.U16 R162, [R92.64] ;  /* 0x000000065ca2a981 */ /* 0x000322000c1e1500 */
[----:B------:R-:W-:Y:S02]  /*23c0*/  PRMT R120, RZ, 0x7610, R120 ;  /* 0x00007610ff787816 */ /* 0x000fe40000000078 */
[----:B------:R-:W-:Y:S01]  /*23d0*/  ISETP.GE.AND P3, PT, R4, UR4, PT ;  /* 0x0000000404007c0c */ /* 0x000fe2000bf66270 */
[----:B------:R1:W4:Y:S01]  /*23e0*/  @!P0 LDG.E.U16 R122, [R52.64] ;  /* 0x00000006347a8981 */ /* 0x000322000c1e1500 */
[----:B------:R-:W-:Y:S01]  /*23f0*/  ISETP.GE.AND P0, PT, R3, UR4, PT ;  /* 0x0000000403007c0c */ /* 0x000fe2000bf06270 */
[--C-:B------:R-:W-:Y:S01]  /*2400*/  IMAD.WIDE R54, R31, 0x2, R198.reuse ;  /* 0x000000021f367825 */ /* 0x100fe200078e02c6 */
[----:B------:R-:W-:Y:S01]  /*2410*/  ISETP.GE.AND P2, PT, R5, UR4, PT ;  /* 0x0000000405007c0c */ /* 0x000fe2000bf46270 */
[----:B------:R1:W4:Y:S01]  /*2420*/  @!P1 LDG.E.U16 R73, [R46.64] ;  /* 0x000000062e499981 */ /* 0x000322000c1e1500 */
[----:B------:R-:W-:Y:S01]  /*2430*/  ISETP.GE.AND P1, PT, R6, UR4, PT ;  /* 0x0000000406007c0c */ /* 0x000fe2000bf26270 */
[----:B0-----:R-:W-:Y:S01]  /*2440*/  IMAD.WIDE R48, R28, 0x2, R198 ;  /* 0x000000021c307825 */ /* 0x001fe200078e02c6 */
[----:B------:R-:W-:Y:S01]  /*2450*/  PRMT R164, RZ, 0x7610, R164 ;  /* 0x00007610ffa47816 */ /* 0x000fe200000000a4 */
[----:B------:R0:W4:Y:S01]  /*2460*/  @!P4 LDG.E.U16 R120, [R54.64] ;  /* 0x000000063678c981 */ /* 0x000122000c1e1500 */
[----:B------:R-:W-:Y:S01]  /*2470*/  PRMT R200, RZ, 0x7610, R200 ;  /* 0x00007610ffc87816 */ /* 0x000fe200000000c8 */
[----:B------:R-:W-:Y:S01]  /*2480*/  IMAD.WIDE R50, R27, 0x2, R198 ;  /* 0x000000021b327825 */ /* 0x000fe200078e02c6 */
[----:B------:R-:W-:-:S02]  /*2490*/  ISETP.GE.AND P4, PT, R7, UR4, PT ;  /* 0x0000000407007c0c */ /* 0x000fc4000bf86270 */
[----:B------:R-:W-:Y:S01]  /*24a0*/  PRMT R202, RZ, 0x7610, R202 ;  /* 0x00007610ffca7816 */ /* 0x000fe200000000ca */
[----:B-1----:R-:W-:Y:S01]  /*24b0*/  IMAD.WIDE R52, R26, 0x2, R198 ;  /* 0x000000021a347825 */ /* 0x002fe200078e02c6 */
[----:B------:R-:W-:Y:S01]  /*24c0*/  PRMT R75, RZ, 0x7610, R75 ;  /* 0x00007610ff4b7816 */ /* 0x000fe2000000004b */
[----:B------:R1:W4:Y:S02]  /*24d0*/  @!P0 LDG.E.U16 R164, [R48.64] ;  /* 0x0000000630a48981 */ /* 0x000324000c1e1500 */
[----:B0-----:R-:W-:Y:S01]  /*24e0*/  IMAD.WIDE R54, R25, 0x2, R198 ;  /* 0x0000000219367825 */ /* 0x001fe200078e02c6 */
[----:B------:R-:W-:Y:S01]  /*24f0*/  PRMT R204, RZ, 0x7610, R204 ;  /* 0x00007610ffcc7816 */ /* 0x000fe200000000cc */
[----:B------:R0:W4:Y:S01]  /*2500*/  @!P3 LDG.E.U16 R200, [R50.64] ;  /* 0x0000000632c8b981 */ /* 0x000122000c1e1500 */
[----:B------:R-:W-:Y:S01]  /*2510*/  ISETP.GE.AND P0, PT, R8, UR4, PT ;  /* 0x0000000408007c0c */ /* 0x000fe2000bf06270 */
[----:B------:R-:W-:Y:S01]  /*2520*/  IMAD.WIDE R92, R24, 0x2, R198 ;  /* 0x00000002185c7825 */ /* 0x000fe200078e02c6 */
[----:B------:R-:W-:Y:S01]  /*2530*/  ISETP.GE.AND P3, PT, R11, UR4, PT ;  /* 0x000000040b007c0c */ /* 0x000fe2000bf66270 */
[----:B------:R0:W4:Y:S01]  /*2540*/  @!P2 LDG.E.U16 R202, [R52.64] ;  /* 0x0000000634caa981 */ /* 0x000122000c1e1500 */
[----:B------:R-:W-:-:S03]  /*2550*/  ISETP.GE.AND P2, PT, R9, UR4, PT ;  /* 0x0000000409007c0c */ /* 0x000fc6000bf46270 */
[----:B------:R0:W4:Y:S01]  /*2560*/  @!P1 LDG.E.U16 R75, [R54.64] ;  /* 0x00000006364b9981 */ /* 0x000122000c1e1500 */
[----:B------:R-:W-:Y:S01]  /*2570*/  ISETP.GE.AND P1, PT, R10, UR4, PT ;  /* 0x000000040a007c0c */ /* 0x000fe2000bf26270 */
[----:B------:R-:W-:Y:S01]  /*2580*/  IMAD.WIDE R94, R23, 0x2, R198 ;  /* 0x00000002175e7825 */ /* 0x000fe200078e02c6 */
[----:B------:R-:W-:Y:S01]  /*2590*/  PRMT R206, RZ, 0x7610, R206 ;  /* 0x00007610ffce7816 */ /* 0x000fe200000000ce */
[----:B------:R0:W4:Y:S01]  /*25a0*/  @!P4 LDG.E.U16 R204, [R92.64] ;  /* 0x000000065cccc981 */ /* 0x000122000c1e1500 */
[----:B------:R-:W-:Y:S01]  /*25b0*/  PRMT R208, RZ, 0x7610, R208 ;  /* 0x00007610ffd07816 */ /* 0x000fe200000000d0 */
[----:B------:R-:W-:Y:S01]  /*25c0*/  IMAD.WIDE R96, R22, 0x2, R198 ;  /* 0x0000000216607825 */ /* 0x000fe200078e02c6 */
[----:B------:R-:W-:Y:S02]  /*25d0*/  PRMT R89, RZ, 0x7610, R89 ;  /* 0x00007610ff597816 */ /* 0x000fe40000000059 */
[----:B------:R0:W4:Y:S01]  /*25e0*/  @!P0 LDG.E.U16 R206, [R94.64] ;  /* 0x000000065ece8981 */ /* 0x000122000c1e1500 */
[----:B-1----:R-:W-:-:S03]  /*25f0*/  IMAD.WIDE R48, R21, 0x2, R198 ;  /* 0x0000000215307825 */ /* 0x002fc600078e02c6 */
[----:B------:R1:W4:Y:S01]  /*2600*/  @!P2 LDG.E.U16 R208, [R96.64] ;  /* 0x0000000660d0a981 */ /* 0x000322000c1e1500 */
[----:B0-----:R-:W-:Y:S01]  /*2610*/  PRMT R92, RZ, 0x7610, R92 ;  /* 0x00007610ff5c7816 */ /* 0x001fe2000000005c */
[----:B------:R-:W-:Y:S02]  /*2620*/  IMAD.WIDE R46, R20, 0x2, R198 ;  /* 0x00000002142e7825 */ /* 0x000fe400078e02c6 */
[----:B------:R0:W4:Y:S04]  /*2630*/  @!P1 LDG.E.U16 R89, [R48.64] ;  /* 0x0000000630599981 */ /* 0x000128000c1e1500 */
[----:B------:R0:W4:Y:S04]  /*2640*/  @!P3 LDG.E.U16 R92, [R46.64] ;  /* 0x000000062e5cb981 */ /* 0x000128000c1e1500 */
[----:B------:R-:W-:Y:S01]  /*2650*/  BAR.SYNC.DEFER_BLOCKING 0x0 ;  /* 0x0000000000007b1d */ /* 0x000fe20000010000 */
[----:B------:R-:W-:Y:S01]  /*2660*/  ISETP.GE.AND P4, PT, R18, UR4, PT ;  /* 0x0000000412007c0c */ /* 0x000fe2000bf86270 */
[----:B------:R-:W-:Y:S01]  /*2670*/  IMAD.WIDE R50, R133, 0x2, R166 ;  /* 0x0000000285327825 */ /* 0x000fe200078e02a6 */
[----:B------:R-:W-:-:S02]  /*2680*/  PRMT R91, RZ, 0x7610, R91 ;  /* 0x00007610ff5b7816 */ /* 0x000fc4000000005b */
[----:B------:R-:W-:Y:S01]  /*2690*/  PRMT R94, RZ, 0x7610, R94 ;  /* 0x00007610ff5e7816 */ /* 0x000fe2000000005e */
[C---:B0-----:R-:W-:Y:S01]  /*26a0*/  IMAD.WIDE R46, R133.reuse, 0x2, R168 ;  /* 0x00000002852e7825 */ /* 0x041fe200078e02a8 */
[----:B------:R-:W-:Y:S02]  /*26b0*/  PRMT R93, RZ, 0x7610, R93 ;  /* 0x00007610ff5d7816 */ /* 0x000fe4000000005d */
[----:B-1----:R-:W-:Y:S01]  /*26c0*/  PRMT R96, RZ, 0x7610, R96 ;  /* 0x00007610ff607816 */ /* 0x002fe20000000060 */
[C---:B------:R-:W-:Y:S01]  /*26d0*/  IMAD.WIDE R48, R133.reuse, 0x2, R170 ;  /* 0x0000000285307825 */ /* 0x040fe200078e02aa */
[----:B------:R-:W-:Y:S02]  /*26e0*/  PRMT R95, RZ, 0x7610, R95 ;  /* 0x00007610ff5f7816 */ /* 0x000fe4000000005f */
[----:B------:R-:W-:Y:S01]  /*26f0*/  PRMT R210, RZ, 0x7610, R210 ;  /* 0x00007610ffd27816 */ /* 0x000fe200000000d2 */
[----:B------:R-:W-:-:S04]  /*2700*/  IMAD.WIDE R52, R133, 0x2, R174 ;  /* 0x0000000285347825 */ /* 0x000fc800078e02ae */
[C---:B------:R-:W-:Y:S01]  /*2710*/  IMAD.WIDE R54, R133.reuse, 0x2, R176 ;  /* 0x0000000285367825 */ /* 0x040fe200078e02b0 */
[----:B------:R0:W4:Y:S01]  /*2720*/  @!P4 LDG.E.U16 R91, [R50.64] ;  /* 0x00000006325bc981 */ /* 0x000122000c1e1500 */
[----:B------:R-:W-:Y:S02]  /*2730*/  PRMT R97, RZ, 0x7610, R97 ;  /* 0x00007610ff617816 */ /* 0x000fe40000000061 */
[----:B------:R-:W-:Y:S01]  /*2740*/  PRMT R99, RZ, 0x7610, R99 ;  /* 0x00007610ff637816 */ /* 0x000fe20000000063 */
[----:B------:R1:W4:Y:S01]  /*2750*/  @!P4 LDG.E.U16 R94, [R46.64] ;  /* 0x000000062e5ec981 */ /* 0x000322000c1e1500 */
[----:B------:R-:W-:Y:S02]  /*2760*/  PRMT R101, RZ, 0x7610, R101 ;  /* 0x00007610ff657816 */ /* 0x000fe40000000065 */
[----:B------:R-:W-:Y:S01]  /*2770*/  PRMT R103, RZ, 0x7610, R103 ;  /* 0x00007610ff677816 */ /* 0x000fe20000000067 */
[----:B------:R1:W4:Y:S01]  /*2780*/  @!P4 LDG.E.U16 R93, [R48.64] ;  /* 0x00000006305dc981 */ /* 0x000322000c1e1500 */
[----:B0-----:R-:W-:Y:S01]  /*2790*/  IMAD.WIDE R50, R133, 0x2, R172 ;  /* 0x0000000285327825 */ /* 0x001fe200078e02ac */
[----:B------:R-:W-:-:S02]  /*27a0*/  PRMT R109, RZ, 0x7610, R109 ;  /* 0x00007610ff6d7816 */ /* 0x000fc4000000006d */
[----:B------:R0:W4:Y:S01]  /*27b0*/  @!P4 LDG.E.U16 R95, [R52.64] ;  /* 0x00000006345fc981 */ /* 0x000122000c1e1500 */
[----:B-1----:R-:W-:-:S03]  /*27c0*/  IMAD.WIDE R46, R133, 0x2, R178 ;  /* 0x00000002852e7825 */ /* 0x002fc600078e02b2 */
[----:B------:R1:W4:Y:S01]  /*27d0*/  @!P4 LDG.E.U16 R96, [R50.64] ;  /* 0x000000063260c981 */ /* 0x000322000c1e1500 */
[----:B------:R-:W-:-:S03]  /*27e0*/  IMAD.WIDE R48, R133, 0x2, R182 ;  /* 0x0000000285307825 */ /* 0x000fc600078e02b6 */
[----:B------:R1:W4:Y:S01]  /*27f0*/  @!P4 LDG.E.U16 R210, [R54.64] ;  /* 0x0000000636d2c981 */ /* 0x000322000c1e1500 */
[C---:B0-----:R-:W-:Y:S01]  /*2800*/  IMAD.WIDE R52, R133.reuse, 0x2, R190 ;  /* 0x0000000285347825 */ /* 0x041fe200078e02be */
[----:B------:R-:W-:Y:S02]  /*2810*/  PRMT R212, RZ, 0x7610, R212 ;  /* 0x00007610ffd47816 */ /* 0x000fe400000000d4 */
[----:B------:R0:W4:Y:S01]  /*2820*/  @!P4 LDG.E.U16 R97, [R46.64] ;  /* 0x000000062e61c981 */ /* 0x000122000c1e1500 */
[C---:B-1----:R-:W-:Y:S01]  /*2830*/  IMAD.WIDE R50, R133.reuse, 0x2, R186 ;  /* 0x0000000285327825 */ /* 0x042fe200078e02ba */
[----:B------:R-:W-:Y:S02]  /*2840*/  PRMT R214, RZ, 0x7610, R214 ;  /* 0x00007610ffd67816 */ /* 0x000fe400000000d6 */
[----:B------:R1:W4:Y:S01]  /*2850*/  @!P4 LDG.E.U16 R99, [R48.64] ;  /* 0x000000063063c981 */ /* 0x000322000c1e1500 */
[----:B------:R-:W-:Y:S01]  /*2860*/  IMAD.WIDE R54, R133, 0x2, R194 ;  /* 0x0000000285367825 */ /* 0x000fe200078e02c2 */
[----:B------:R-:W-:-:S02]  /*2870*/  PRMT R216, RZ, 0x7610, R216 ;  /* 0x00007610ffd87816 */ /* 0x000fc400000000d8 */
[----:B------:R1:W4:Y:S01]  /*2880*/  @!P4 LDG.E.U16 R101, [R50.64] ;  /* 0x000000063265c981 */ /* 0x000322000c1e1500 */
[----:B------:R-:W-:Y:S01]  /*2890*/  PRMT R218, RZ, 0x7610, R218 ;  /* 0x00007610ffda7816 */ /* 0x000fe200000000da */
[C---:B0-----:R-:W-:Y:S01]  /*28a0*/  IMAD.WIDE R46, R133.reuse, 0x2, R180 ;  /* 0x00000002852e7825 */ /* 0x041fe200078e02b4 */
[----:B------:R-:W-:Y:S01]  /*28b0*/  PRMT R220, RZ, 0x7610, R220 ;  /* 0x00007610ffdc7816 */ /* 0x000fe200000000dc */
[----:B------:R0:W4:Y:S02]  /*28c0*/  @!P4 LDG.E.U16 R103, [R52.64] ;  /* 0x000000063467c981 */ /* 0x000124000c1e1500 */
[C---:B-1----:R-:W-:Y:S02]  /*28d0*/  IMAD.WIDE R48, R133.reuse, 0x2, R184 ;  /* 0x0000000285307825 */ /* 0x042fe400078e02b8 */
[----:B------:R1:W4:Y:S02]  /*28e0*/  @!P4 LDG.E.U16 R109, [R54.64] ;  /* 0x00000006366dc981 */ /* 0x000324000c1e1500 */
[----:B------:R-:W-:-:S02]  /*28f0*/  IMAD.WIDE R50, R133, 0x2, R188 ;  /* 0x0000000285327825 */ /* 0x000fc400078e02bc */
[----:B------:R-:W4:Y:S02]  /*2900*/  @!P4 LDG.E.U16 R212, [R46.64] ;  /* 0x000000062ed4c981 */ /* 0x000f24000c1e1500 */
[C---:B0-----:R-:W-:Y:S02]  /*2910*/  IMAD.WIDE R52, R133.reuse, 0x2, R192 ;  /* 0x0000000285347825 */ /* 0x041fe400078e02c0 */
[----:B------:R-:W4:Y:S02]  /*2920*/  @!P4 LDG.E.U16 R214, [R48.64] ;  /* 0x0000000630d6c981 */ /* 0x000f24000c1e1500 */
[----:B-1----:R-:W-:Y:S02]  /*2930*/  IMAD.WIDE R54, R133, 0x2, R196 ;  /* 0x0000000285367825 */ /* 0x002fe400078e02c4 */
[----:B------:R-:W4:Y:S04]  /*2940*/  @!P4 LDG.E.U16 R216, [R50.64] ;  /* 0x0000000632d8c981 */ /* 0x000f28000c1e1500 */
[----:B------:R-:W4:Y:S04]  /*2950*/  @!P4 LDG.E.U16 R218, [R52.64] ;  /* 0x0000000634dac981 */ /* 0x000f28000c1e1500 */
[----:B------:R-:W4:Y:S04]  /*2960*/  @!P4 LDG.E.U16 R220, [R54.64] ;  /* 0x0000000636dcc981 */ /* 0x000f28000c1e1500 */
[----:B-----5:R-:W-:Y:S04]  /*2970*/  STS.U16 [R15], R56 ;  /* 0x000000380f007388 */ /* 0x020fe80000000400 */
[----:B--2---:R-:W-:Y:S04]  /*2980*/  STS.U16 [R15+0x800], R58 ;  /* 0x0008003a0f007388 */ /* 0x004fe80000000400 */
[----:B---3--:R-:W-:Y:S04]  /*2990*/  STS.U16 [R15+0x1000], R60 ;  /* 0x0010003c0f007388 */ /* 0x008fe80000000400 */
[----:B----4-:R-:W-:Y:S04]  /*29a0*/  STS.U16 [R15+0x1800], R98 ;  /* 0x001800620f007388 */ /* 0x010fe80000000400 */
[----:B------:R-:W-:Y:S04]  /*29b0*/  STS.U16 [R15+0x2000], R108 ;  /* 0x0020006c0f007388 */ /* 0x000fe80000000400 */
        /* <DEDUP_REMOVED lines=43> */
[----:B------:R-:W-:Y:S06]  /*2c70*/  BAR.SYNC.DEFER_BLOCKING 0x0 ;  /* 0x0000000000007b1d */ /* 0x000fec0000010000 */
[----:B------:R-:W-:Y:S04]  /*2c80*/  LDSM.16.MT88.4 R72, [R17] ;  /* 0x000000001148783b */ /* 0x000fe80000004200 */
[----:B------:R-:W0:Y:S04]  /*2c90*/  LDSM.16.M88.4 R60, [R136+0x4000] ;  /* 0x00400000883c783b */ /* 0x000e280000000200 */
[----:B------:R-:W1:Y:S04]  /*2ca0*/  LDSM.16.M88.4 R48, [R136+0x4800] ;  /* 0x004800008830783b */ /* 0x000e680000000200 */
[----:B------:R-:W2:Y:S04]  /*2cb0*/  LDSM.16.M88.4 R52, [R136+0x5000] ;  /* 0x005000008834783b */ /* 0x000ea80000000200 */
[----:B------:R-:W3:Y:S04]  /*2cc0*/  LDSM.16.M88.4 R56, [R136+0x5800] ;  /* 0x005800008838783b */ /* 0x000ee80000000200 */
[----:B------:R-:W4:Y:S04]  /*2cd0*/  LDSM.16.MT88.4 R88, [R17+0x80] ;  /* 0x000080001158783b */ /* 0x000f280000004200 */
[----:B------:R-:W5:Y:S04]  /*2ce0*/  LDSM.16.MT88.4 R44, [R17+0x1000] ;  /* 0x00100000112c783b */ /* 0x000f680000004200 */
[----:B------:R-:W-:Y:S04]  /*2cf0*/  LDSM.16.M88.4 R92, [R140+0x4000] ;  /* 0x004000008c5c783b */ /* 0x000fe80000000200 */
[----:B------:R-:W-:Y:S04]  /*2d00*/  LDSM.16.M88.4 R96, [R140+0x4800] ;  /* 0x004800008c60783b */ /* 0x000fe80000000200 */
[----:B------:R-:W-:Y:S04]  /*2d10*/  LDSM.16.M88.4 R100, [R140+0x5000] ;  /* 0x005000008c64783b */ /* 0x000fe80000000200 */
[----:B------:R-:W-:Y:S01]  /*2d20*/  LDSM.16.MT88.4 R120, [R17+0x2080] ;  /* 0x002080001178783b */ /* 0x000fe20000004200 */
[C---:B0-----:R-:W-:Y:S03]  /*2d30*/  HMMA.16816.F32.BF16 R104, R72.reuse, R60, R104 ;  /* 0x0000003c4868723c */ /* 0x041fe60000041868 */
[----:B------:R-:W-:Y:S05]  /*2d40*/  LDSM.16.M88.4 R108, [R140+0x5800] ;  /* 0x005800008c6c783b */ /* 0x000fea0000000200 */
[C---:B-1----:R-:W-:Y:S08]  /*2d50*/  HMMA.16816.F32.BF16 R112, R72.reuse, R48, R112 ;  /* 0x000000304870723c */ /* 0x042ff00000041870 */
[C---:B--2---:R-:W-:Y:S08]  /*2d60*/  HMMA.16816.F32.BF16 R116, R72.reuse, R52, R116 ;  /* 0x000000344874723c */ /* 0x044ff00000041874 */
[----:B---3--:R-:W-:Y:S01]  /*2d70*/  HMMA.16816.F32.BF16 R64, R72, R56, R64 ;  /* 0x000000384840723c */ /* 0x008fe20000041840 */
[----:B------:R-:W0:Y:S07]  /*2d80*/  LDSM.16.MT88.4 R72, [R17+0x1080] ;  /* 0x001080001148783b */ /* 0x000e2e0000004200 */
[C---:B----4-:R-:W-:Y:S08]  /*2d90*/  HMMA.16816.F32.BF16 R68, R88.reuse, R60, R68 ;  /* 0x0000003c5844723c */ /* 0x050ff00000041844 */
[C---:B------:R-:W-:Y:S08]  /*2da0*/  HMMA.16816.F32.BF16 R76, R88.reuse, R48, R76 ;  /* 0x00000030584c723c */ /* 0x040ff0000004184c */
[C---:B------:R-:W-:Y:S08]  /*2db0*/  HMMA.16816.F32.BF16 R80, R88.reuse, R52, R80 ;  /* 0x000000345850723c */ /* 0x040ff00000041850 */
[----:B------:R-:W-:Y:S01]  /*2dc0*/  HMMA.16816.F32.BF16 R84, R88, R56, R84 ;  /* 0x000000385854723c */ /* 0x000fe20000041854 */
[----:B------:R-:W1:Y:S07]  /*2dd0*/  LDSM.16.MT88.4 R88, [R17+0x2000] ;  /* 0x002000001158783b */ /* 0x000e6e0000004200 */
[-C--:B-----5:R-:W-:Y:S08]  /*2de0*/  HMMA.16816.F32.BF16 R104, R44, R62.reuse, R104 ;  /* 0x0000003e2c68723c */ /* 0x0a0ff00000041868 */
[C---:B0-----:R-:W-:Y:S08]  /*2df0*/  HMMA.16816.F32.BF16 R68, R72.reuse, R62, R68 ;  /* 0x0000003e4844723c */ /* 0x041ff00000041844 */
[C---:B------:R-:W-:Y:S08]  /*2e00*/  HMMA.16816.F32.BF16 R76, R72.reuse, R50, R76 ;  /* 0x00000032484c723c */ /* 0x040ff0000004184c */
[----:B------:R-:W-:Y:S08]  /*2e10*/  HMMA.16816.F32.BF16 R80, R72, R54, R80 ;  /* 0x000000364850723c */ /* 0x000ff00000041850 */
[C---:B------:R-:W-:Y:S08]  /*2e20*/  HMMA.16816.F32.BF16 R112, R44.reuse, R50, R112 ;  /* 0x000000322c70723c */ /* 0x040ff00000041870 */
[C---:B------:R-:W-:Y:S08]  /*2e30*/  HMMA.16816.F32.BF16 R116, R44.reuse, R54, R116 ;  /* 0x000000362c74723c */ /* 0x040ff00000041874 */
[-C--:B------:R-:W-:Y:S01]  /*2e40*/  HMMA.16816.F32.BF16 R64, R44, R58.reuse, R64 ;  /* 0x0000003a2c40723c */ /* 0x080fe20000041840 */
[----:B------:R-:W-:Y:S07]  /*2e50*/  LDSM.16.MT88.4 R44, [R17+0x3000] ;  /* 0x00300000112c783b */ /* 0x000fee0000004200 */
[----:B------:R-:W-:Y:S01]  /*2e60*/  HMMA.16816.F32.BF16 R72, R72, R58, R84 ;  /* 0x0000003a4848723c */ /* 0x000fe20000041854 */
[----:B------:R-:W0:Y:S07]  /*2e70*/  LDSM.16.MT88.4 R84, [R17+0x3080] ;  /* 0x003080001154783b */ /* 0x000e2e0000004200 */
[C---:B------:R-:W-:Y:S08]  /*2e80*/  HMMA.16816.F32.BF16 R68, R120.reuse, R92, R68 ;  /* 0x0000005c7844723c */ /* 0x040ff00000041844 */
[C---:B------:R-:W-:Y:S08]  /*2e90*/  HMMA.16816.F32.BF16 R76, R120.reuse, R96, R76 ;  /* 0x00000060784c723c */ /* 0x040ff0000004184c */
[----:B------:R-:W-:Y:S08]  /*2ea0*/  HMMA.16816.F32.BF16 R80, R120, R100, R80 ;  /* 0x000000647850723c */ /* 0x000ff00000041850 */
[C---:B-1----:R-:W-:Y:S08]  /*2eb0*/  HMMA.16816.F32.BF16 R104, R88.reuse, R92, R104 ;  /* 0x0000005c5868723c */ /* 0x042ff00000041868 */
[C---:B------:R-:W-:Y:S08]  /*2ec0*/  HMMA.16816.F32.BF16 R112, R88.reuse, R96, R112 ;  /* 0x000000605870723c */ /* 0x040ff00000041870 */
[C---:B------:R-:W-:Y:S08]  /*2ed0*/  HMMA.16816.F32.BF16 R116, R88.reuse, R100, R116 ;  /* 0x000000645874723c */ /* 0x040ff00000041874 */
[-C--:B------:R-:W-:Y:S08]  /*2ee0*/  HMMA.16816.F32.BF16 R64, R88, R108.reuse, R64 ;  /* 0x0000006c5840723c */ /* 0x080ff00000041840 */
[----:B------:R-:W-:Y:S01]  /*2ef0*/  HMMA.16816.F32.BF16 R72, R120, R108, R72 ;  /* 0x0000006c7848723c */ /* 0x000fe20000041848 */
[----:B------:R-:W-:-:S04]  /*2f00*/  IADD3 R134, R134, -0x1, RZ ;  /* 0xffffffff86867810 */ /* 0x000fc80007ffe0ff */
[----:B------:R-:W-:Y:S01]  /*2f10*/  ISETP.NE.U32.AND P0, PT, R134, RZ, PT ;  /* 0x000000ff8600720c */ /* 0x000fe20003f05070 */
[----:B------:R-:W-:Y:S02]  /*2f20*/  UIADD3 UR4, UR4, -0x40, URZ ;  /* 0xffffffc004047890 */ /* 0x000fe4000fffe03f */
[----:B0-----:R-:W-:Y:S01]  /*2f30*/  HMMA.16816.F32.BF16 R68, R84, R94, R68 ;  /* 0x0000005e5444723c */ /* 0x001fe20000041844 */
[----:B------:R-:W-:-:S07]  /*2f40*/  IMAD.WIDE R196, R131, 0x2, R196 ;  /* 0x0000000283c47825 */ /* 0x000fce00078e02c4 */
[----:B------:R-:W-:Y:S01]  /*2f50*/  HMMA.16816.F32.BF16 R76, R84, R98, R76 ;  /* 0x00000062544c723c */ /* 0x000fe2000004184c */
[----:B------:R-:W-:-:S07]  /*2f60*/  IMAD.WIDE R194, R131, 0x2, R194 ;  /* 0x0000000283c27825 */ /* 0x000fce00078e02c2 */
[----:B------:R-:W-:Y:S01]  /*2f70*/  HMMA.16816.F32.BF16 R80, R84, R102, R80 ;  /* 0x000000665450723c */ /* 0x000fe20000041850 */
[----:B------:R-:W-:-:S04]  /*2f80*/  IMAD.WIDE R192, R131, 0x2, R192 ;  /* 0x0000000283c07825 */ /* 0x000fc800078e02c0 */
[----:B------:R-:W-:-:S03]  /*2f90*/  IMAD.WIDE R190, R131, 0x2, R190 ;  /* 0x0000000283be7825 */ /* 0x000fc600078e02be */
        /* <DEDUP_REMOVED lines=14> */
[----:B------:R-:W-:-:S04]  /*3080*/  IMAD.WIDE R170, R131, 0x2, R170 ;  /* 0x0000000283aa7825 */ /* 0x000fc800078e02aa */
[----:B------:R-:W-:-:S04]  /*3090*/  IMAD.WIDE R168, R131, 0x2, R168 ;  /* 0x0000000283a87825 */ /* 0x000fc800078e02a8 */
[----:B------:R-:W-:-:S04]  /*30a0*/  IMAD.WIDE R166, R131, 0x2, R166 ;  /* 0x0000000283a67825 */ /* 0x000fc800078e02a6 */
[----:B------:R-:W-:Y:S01]  /*30b0*/  IMAD.WIDE R198, R132, 0x2, R198 ;  /* 0x0000000284c67825 */ /* 0x000fe200078e02c6 */
[----:B------:R-:W-:Y:S01]  /*30c0*/  @!P0 CALL.REL.NOINC `(.L_x_2) ;  /* 0x0000001000008944 */ /* 0x000fe20003c00000 */
[----:B------:R-:W-:Y:S05]  /*30d0*/  BRA `(.L_x_3) ;  /* 0xffffed7000007947 */ /* 0x000fea000383ffff */
.L_x_2:
[----:B------:R-:W-:Y:S02]  /*30e0*/  F2FP.BF16.PACK_AB R2, R79, R71 ;  /* 0x000000474f02723e */ /* 0x000fe400000010ff */
[----:B------:R-:W-:Y:S02]  /*30f0*/  F2FP.BF16.PACK_AB R4, R115, R107 ;  /* 0x0000006b7304723e */ /* 0x000fe400000010ff */
[----:B------:R-:W-:Y:S02]  /*3100*/  F2FP.BF16.PACK_AB R6, R77, R69 ;  /* 0x000000454d06723e */ /* 0x000fe400000010ff */
[----:B------:R-:W-:Y:S02]  /*3110*/  F2FP.BF16.PACK_AB R8, R113, R105 ;  /* 0x000000697108723e */ /* 0x000fe400000010ff */
[----:B------:R-:W-:Y:S02]  /*3120*/  F2FP.BF16.PACK_AB R3, R87, R83 ;  /* 0x000000535703723e */ /* 0x000fe400000010ff */
[----:B------:R-:W-:-:S02]  /*3130*/  F2FP.BF16.PACK_AB R71, R86, R82 ;  /* 0x000000525647723e */ /* 0x000fc400000010ff */
        /* <DEDUP_REMOVED lines=10> */
.L_x_1:
[----:B------:R-:W-:Y:S01]  /*31e0*/  IMAD.SHL.U32 R10, R0, 0x8, RZ ;  /* 0x00000008000a7824 */ /* 0x000fe200078e00ff */
[----:B------:R-:W-:Y:S01]  /*31f0*/  BAR.SYNC.DEFER_BLOCKING 0x0 ;  /* 0x0000000000007b1d */ /* 0x000fe20000010000 */
[----:B------:R-:W-:Y:S01]  /*3200*/  SHF.R.S32.HI R11, RZ, 0x4, R0 ;  /* 0x00000004ff0b7819 */ /* 0x000fe20000011400 */
[----:B------:R-:W-:Y:S01]  /*3210*/  IMAD R36, R13, c[0x0][0x194], RZ ;  /* 0x000065000d247a24 */ /* 0x000fe200078e02ff */
[----:B------:R-:W-:-:S02]  /*3220*/  LOP3.LUT R15, R14, 0x60, RZ, 0xc0, !PT ;  /* 0x000000600e0f7812 */ /* 0x000fc400078ec0ff */
[----:B------:R-:W-:Y:S02]  /*3230*/  LOP3.LUT R16, R10, 0x78, RZ, 0xc0, !PT ;  /* 0x000000780a107812 */ /* 0x000fe400078ec0ff */
[C---:B------:R-:W-:Y:S01]  /*3240*/  LOP3.LUT R14, R0.reuse, 0xc, RZ, 0xc0, !PT ;  /* 0x0000000c000e7812 */ /* 0x040fe200078ec0ff */
[----:B------:R-:W-:Y:S01]  /*3250*/  IMAD.SHL.U32 R0, R0, 0x40, RZ ;  /* 0x0000004000007824 */ /* 0x000fe200078e00ff */
[----:B------:R-:W-:Y:S01]  /*3260*/  SGXT R11, R11, 0x1 ;  /* 0x000000010b0b781a */ /* 0x000fe20000000200 */
[----:B------:R-:W-:Y:S01]  /*3270*/  IMAD R16, R165, 0x2, R16 ;  /* 0x00000002a5107824 */ /* 0x000fe200078e0210 */
[----:B------:R-:W-:Y:S01]  /*3280*/  LOP3.LUT R10, R10, 0x780, RZ, 0xc0, !PT ;  /* 0x000007800a0a7812 */ /* 0x000fe200078ec0ff */
[----:B------:R-:W-:Y:S01]  /*3290*/  IMAD R15, R14, 0x400, R15 ;  /* 0x000004000e0f7824 */ /* 0x000fe200078e020f */
[----:B------:R-:W-:Y:S02]  /*32a0*/  ISETP.GE.AND P0, PT, R13, c[0x0][0x178], PT ;  /* 0x00005e000d007a0c */ /* 0x000fe40003f06270 */
[----:B------:R-:W-:Y:S01]  /*32b0*/  LOP3.LUT R11, R16, 0x1008, R11, 0x78, !PT ;  /* 0x00001008100b7812 */ /* 0x000fe200078e780b */
[----:B------:R-:W-:Y:S01]  /*32c0*/  IMAD R15, R14, 0x2, R15 ;  /* 0x000000020e0f7824 */ /* 0x000fe200078e020f */
[----:B------:R-:W-:-:S02]  /*32d0*/  LEA R40, P2, R36, c[0x0][0x170], 0x1 ;  /* 0x00005c0024287a11 */ /* 0x000fc400078408ff */
[----:B------:R-:W-:Y:S01]  /*32e0*/  LOP3.LUT R11, R11, 0x800, R0, 0xf8, !PT ;  /* 0x000008000b0b7812 */ /* 0x000fe200078ef800 */
[----:B------:R-:W-:Y:S01]  /*32f0*/  IMAD.IADD R37, R10, 0x1, R15 ;  /* 0x000000010a257824 */ /* 0x000fe200078e020f */
[C-C-:B------:R-:W-:Y:S02]  /*3300*/  LOP3.LUT R0, R12.reuse, 0x3e, R163.reuse, 0xfe, !PT ;  /* 0x0000003e0c007812 */ /* 0x140fe400078efea3 */
[----:B------:R-:W-:Y:S01]  /*3310*/  LOP3.LUT R10, R11, 0x10, RZ, 0x3c, !PT ;  /* 0x000000100b0a7812 */ /* 0x000fe200078e3cff */
[----:B------:R-:W-:Y:S01]  /*3320*/  STS.64 [R11], R104 ;  /* 0x000000680b007388 */ /* 0x000fe20000000a00 */
[C---:B------:R-:W-:Y:S02]  /*3330*/  LOP3.LUT R38, R37.reuse, 0x10, RZ, 0x3c, !PT ;  /* 0x0000001025267812 */ /* 0x040fe400078e3cff */
[----:B------:R-:W-:Y:S01]  /*3340*/  LOP3.LUT R39, R37, 0x18, RZ, 0x3c, !PT ;  /* 0x0000001825277812 */ /* 0x000fe200078e3cff */
[----:B------:R0:W-:Y:S01]  /*3350*/  STS.64 [R11+0x400], R8 ;  /* 0x000400080b007388 */ /* 0x0001e20000000a00 */
[----:B------:R-:W-:-:S02]  /*3360*/  LOP3.LUT R13, R12, 0x3c, R163, 0xfe, !PT ;  /* 0x0000003c0c0d7812 */ /* 0x000fc400078efea3 */
[C-C-:B------:R-:W-:Y:S01]  /*3370*/  LOP3.LUT R14, R12.reuse, 0x3a, R163.reuse, 0xfe, !PT ;  /* 0x0000003a0c0e7812 */ /* 0x140fe200078efea3 */
[----:B------:R-:W-:Y:S01]  /*3380*/  STS.64 [R11+0x200], R68 ;  /* 0x000200440b007388 */ /* 0x000fe20000000a00 */
[C-C-:B------:R-:W-:Y:S02]  /*3390*/  LOP3.LUT R15, R12.reuse, 0x38, R163.reuse, 0xfe, !PT ;  /* 0x000000380c0f7812 */ /* 0x140fe400078efea3 */
[C-C-:B------:R-:W-:Y:S01]  /*33a0*/  LOP3.LUT R16, R12.reuse, 0x36, R163.reuse, 0xfe, !PT ;  /* 0x000000360c107812 */ /* 0x140fe200078efea3 */
[----:B------:R-:W-:Y:S01]  /*33b0*/  STS.64 [R11+0x600], R6 ;  /* 0x000600060b007388 */ /* 0x000fe20000000a00 */
[C-C-:B------:R-:W-:Y:S02]  /*33c0*/  LOP3.LUT R17, R12.reuse, 0x34, R163.reuse, 0xfe, !PT ;  /* 0x000000340c117812 */ /* 0x140fe400078efea3 */
[----:B------:R-:W-:Y:S01]  /*33d0*/  LOP3.LUT R18, R12, 0x32, R163, 0xfe, !PT ;  /* 0x000000320c127812 */ /* 0x000fe200078efea3 */
[----:B------:R-:W-:Y:S01]  /*33e0*/  STS.64 [R10+0x2000], R106 ;  /* 0x0020006a0a007388 */ /* 0x000fe20000000a00 */
[----:B0-----:R-:W-:-:S02]  /*33f0*/  LOP3.LUT R9, R37, 0x8, RZ, 0x3c, !PT ;  /* 0x0000000825097812 */ /* 0x001fc400078e3cff */
[C-C-:B------:R-:W-:Y:S01]  /*3400*/  LOP3.LUT R19, R12.reuse, 0x30, R163.reuse, 0xfe, !PT ;  /* 0x000000300c137812 */ /* 0x140fe200078efea3 */
[----:B------:R-:W-:Y:S01]  /*3410*/  STS.64 [R10+0x2400], R4 ;  /* 0x002400040a007388 */ /* 0x000fe20000000a00 */
[C-C-:B------:R-:W-:Y:S02]  /*3420*/  LOP3.LUT R20, R12.reuse, 0x2e, R163.reuse, 0xfe, !PT ;  /* 0x0000002e0c147812 */ /* 0x140fe400078efea3 */
[C-C-:B------:R-:W-:Y:S01]  /*3430*/  LOP3.LUT R21, R12.reuse, 0x2c, R163.reuse, 0xfe, !PT ;  /* 0x0000002c0c157812 */ /* 0x140fe200078efea3 */
[----:B------:R-:W-:Y:S01]  /*3440*/  STS.64 [R10+0x2200], R70 ;  /* 0x002200460a007388 */ /* 0x000fe20000000a00 */
[C-C-:B------:R-:W-:Y:S02]  /*3450*/  LOP3.LUT R22, R12.reuse, 0x2a, R163.reuse, 0xfe, !PT ;  /* 0x0000002a0c167812 */ /* 0x140fe400078efea3 */
[C-C-:B------:R-:W-:Y:S01]  /*3460*/  LOP3.LUT R23, R12.reuse, 0x28, R163.reuse, 0xfe, !PT ;  /* 0x000000280c177812 */ /* 0x140fe200078efea3 */
[----:B------:R0:W-:Y:S01]  /*3470*/  STS.64 [R10+0x2600], R2 ;  /* 0x002600020a007388 */ /* 0x0001e20000000a00 */
[----:B------:R-:W-:-:S02]  /*3480*/  LOP3.LUT R24, R12, 0x26, R163, 0xfe, !PT ;  /* 0x000000260c187812 */ /* 0x000fc400078efea3 */
[C-C-:B------:R-:W-:Y:S01]  /*3490*/  LOP3.LUT R25, R12.reuse, 0x24, R163.reuse, 0xfe, !PT ;  /* 0x000000240c197812 */ /* 0x140fe200078efea3 */
[----:B------:R-:W-:Y:S01]  /*34a0*/  BAR.SYNC.DEFER_BLOCKING 0x0 ;  /* 0x0000000000007b1d */ /* 0x000fe20000010000 */
[C-C-:B------:R-:W-:Y:S02]  /*34b0*/  LOP3.LUT R26, R12.reuse, 0x22, R163.reuse, 0xfe, !PT ;  /* 0x000000220c1a7812 */ /* 0x140fe400078efea3 */
[C-C-:B------:R-:W-:Y:S02]  /*34c0*/  LOP3.LUT R27, R12.reuse, 0x20, R163.reuse, 0xfe, !PT ;  /* 0x000000200c1b7812 */ /* 0x140fe400078efea3 */
[C-C-:B------:R-:W-:Y:S02]  /*34d0*/  LOP3.LUT R28, R12.reuse, 0x1e, R163.reuse, 0xfe, !PT ;  /* 0x0000001e0c1c7812 */ /* 0x140fe400078efea3 */
[C---:B------:R-:W-:Y:S02]  /*34e0*/  LOP3.LUT R29, R12.reuse, 0x1c, R163, 0xfe, !PT ;  /* 0x0000001c0c1d7812 */ /* 0x040fe400078efea3 */
[----:B0-----:R-:W-:-:S02]  /*34f0*/  LOP3.LUT R2, R12, R163, RZ, 0xfc, !PT ;  /* 0x000000a30c027212 */ /* 0x001fc400078efcff */
[--C-:B------:R-:W-:Y:S02]  /*3500*/  LOP3.LUT R3, R12, 0x2, R163.reuse, 0xfe, !PT ;  /* 0x000000020c037812 */ /* 0x100fe400078efea3 */
[C---:B------:R-:W-:Y:S01]  /*3510*/  ISETP.LT.AND P1, PT, R2.reuse, c[0x0][0x17c], !P0 ;  /* 0x00005f0002007a0c */ /* 0x040fe20004721270 */
[----:B------:R-:W-:Y:S01]  /*3520*/  IMAD R4, R2, c[0x0][0x198], RZ ;  /* 0x0000660002047a24 */ /* 0x000fe200078e02ff */
[C-C-:B------:R-:W-:Y:S01]  /*3530*/  LOP3.LUT R30, R12.reuse, 0x1a, R163.reuse, 0xfe, !PT ;  /* 0x0000001a0c1e7812 */ /* 0x140fe200078efea3 */
[----:B------:R-:W-:Y:S01]  /*3540*/  IMAD R5, R3, c[0x0][0x198], RZ ;  /* 0x0000660003057a24 */ /* 0x000fe200078e02ff */
[C-C-:B------:R-:W-:Y:S02]  /*3550*/  LOP3.LUT R31, R12.reuse, 0x18, R163.reuse, 0xfe, !PT ;  /* 0x000000180c1f7812 */ /* 0x140fe400078efea3 */
[C-C-:B------:R-:W-:Y:S02]  /*3560*/  LOP3.LUT R32, R12.reuse, 0x16, R163.reuse, 0xfe, !PT ;  /* 0x000000160c207812 */ /* 0x140fe400078efea3 */
[----:B------:R-:W-:-:S02]  /*3570*/  LOP3.LUT R33, R12, 0x14, R163, 0xfe, !PT ;  /* 0x000000140c217812 */ /* 0x000fc400078efea3 */
[C-C-:B------:R-:W-:Y:S01]  /*3580*/  LOP3.LUT R34, R12.reuse, 0x12, R163.reuse, 0xfe, !PT ;  /* 0x000000120c227812 */ /* 0x140fe200078efea3 */
[----:B------:R-:W0:Y:S01]  /*3590*/  LDS.64 R42, [R37] ;  /* 0x00000000252a7984 */ /* 0x000e220000000a00 */
[C-C-:B------:R-:W-:Y:S02]  /*35a0*/  LOP3.LUT R35, R12.reuse, 0x10, R163.reuse, 0xfe, !PT ;  /* 0x000000100c237812 */ /* 0x140fe400078efea3 */
[C-C-:B------:R-:W-:Y:S01]  /*35b0*/  LOP3.LUT R10, R12.reuse, 0xe, R163.reuse, 0xfe, !PT ;  /* 0x0000000e0c0a7812 */ /* 0x140fe200078efea3 */
[----:B------:R-:W1:Y:S01]  /*35c0*/  LDS.64 R46, [R9] ;  /* 0x00000000092e7984 */ /* 0x000e620000000a00 */
[--C-:B------:R-:W-:Y:S02]  /*35d0*/  LOP3.LUT R11, R12, 0xc, R163.reuse, 0xfe, !PT ;  /* 0x0000000c0c0b7812 */ /* 0x100fe400078efea3 */
[----:B------:R-:W-:Y:S01]  /*35e0*/  LEA.HI.X.SX32 R41, R36, c[0x0][0x174], 0x1, P2 ;  /* 0x00005d0024297a11 */ /* 0x000fe200010f0eff */
[----:B------:R-:W2:Y:S01]  /*35f0*/  LDS.64 R50, [R38] ;  /* 0x0000000026327984 */ /* 0x000ea20000000a00 */
[----:B------:R-:W-:-:S02]  /*3600*/  LOP3.LUT R8, R12, 0xa, R163, 0xfe, !PT ;  /* 0x0000000a0c087812 */ /* 0x000fc400078efea3 */
[C-C-:B------:R-:W-:Y:S01]  /*3610*/  LOP3.LUT R7, R12.reuse, 0x8, R163.reuse, 0xfe, !PT ;  /* 0x000000080c077812 */ /* 0x140fe200078efea3 */
[----:B------:R-:W3:Y:S01]  /*3620*/  LDS.64 R54, [R39] ;  /* 0x0000000027367984 */ /* 0x000ee20000000a00 */
[--C-:B------:R-:W-:Y:S02]  /*3630*/  LOP3.LUT R6, R12, 0x6, R163.reuse, 0xfe, !PT ;  /* 0x000000060c067812 */ /* 0x100fe400078efea3 */
[----:B------:R-:W-:Y:S01]  /*3640*/  LEA R2, P2, R4, R40, 0x1 ;  /* 0x0000002804027211 */ /* 0x000fe200078408ff */
[----:B------:R-:W4:Y:S01]  /*3650*/  LDS.64 R44, [R37+0x800] ;  /* 0x00080000252c7984 */ /* 0x000f220000000a00 */
[----:B------:R-:W-:Y:S01]  /*3660*/  LOP3.LUT R12, R12, 0x4, R163, 0xfe, !PT ;  /* 0x000000040c0c7812 */ /* 0x000fe200078efea3 */
[----:B------:R-:W-:Y:S01]  /*3670*/  IMAD R36, R7, c[0x0][0x198], RZ ;  /* 0x0000660007247a24 */ /* 0x000fe200078e02ff */
[----:B------:R-:W-:Y:S01]  /*3680*/  ISETP.LT.AND P5, PT, R3, c[0x0][0x17c], !P0 ;  /* 0x00005f0003007a0c */ /* 0x000fe200047a1270 */
[----:B------:R5:W3:Y:S01]  /*3690*/  LDS.64 R48, [R9+0x800] ;  /* 0x0008000009307984 */ /* 0x000ae20000000a00 */
[----:B------:R-:W-:-:S02]  /*36a0*/  LEA.HI.X.SX32 R3, R4, R41, 0x1, P2 ;  /* 0x0000002904037211 */ /* 0x000fc400010f0eff */
[C---:B------:R-:W-:Y:S01]  /*36b0*/  ISETP.LT.AND P3, PT, R12.reuse, c[0x0][0x17c], !P0 ;  /* 0x00005f000c007a0c */ /* 0x040fe20004761270 */
[----:B------:R-:W4:Y:S01]  /*36c0*/  LDS.64 R52, [R38+0x800] ;  /* 0x0008000026347984 */ /* 0x000f220000000a00 */
[CC--:B------:R-:W-:Y:S01]  /*36d0*/  LEA R4, P2, R5.reuse, R40.reuse, 0x1 ;  /* 0x0000002805047211 */ /* 0x0c0fe200078408ff */
[----:B------:R-:W-:Y:S01]  /*36e0*/  IMAD R12, R12, c[0x0][0x198], RZ ;  /* 0x000066000c0c7a24 */ /* 0x000fe200078e02ff */
[C---:B------:R-:W-:Y:S01]  /*36f0*/  ISETP.LT.AND P4, PT, R6.reuse, c[0x0][0x17c], !P0 ;  /* 0x00005f0006007a0c */ /* 0x040fe20004781270 */
[----:B------:R-:W4:Y:S01]  /*3700*/  LDS.64 R56, [R39+0x800] ;  /* 0x0008000027387984 */ /* 0x000f220000000a00 */
[----:B------:R-:W-:Y:S01]  /*3710*/  LEA.HI.X.SX32 R5, R5, R41, 0x1, P2 ;  /* 0x0000002905057211 */ /* 0x000fe200010f0eff */
[----:B-----5:R-:W-:Y:S01]  /*3720*/  IMAD R9, R6, c[0x0][0x198], RZ ;  /* 0x0000660006097a24 */ /* 0x020fe200078e02ff */
[----:B------:R-:W-:Y:S01]  /*3730*/  ISETP.LT.AND P2, PT, R7, c[0x0][0x17c], !P0 ;  /* 0x00005f0007007a0c */ /* 0x000fe20004741270 */
[----:B0-----:R0:W-:Y:S01]  /*3740*/  @P1 STG.E.U16 [R2.64], R42 ;  /* 0x0000002a02001986 */ /* 0x0011e2000c101506 */
[----:B------:R-:W-:-:S03]  /*3750*/  LEA R6, P1, R12, R40, 0x1 ;  /* 0x000000280c067211 */ /* 0x000fc600078208ff */
[----:B-1----:R1:W-:Y:S01]  /*3760*/  @P5 STG.E.U16 [R4.64], R46 ;  /* 0x0000002e04005986 */ /* 0x0023e2000c101506 */
[----:B------:R-:W-:Y:S01]  /*3770*/  LEA.HI.X.SX32 R7, R12, R41, 0x1, P1 ;  /* 0x000000290c077211 */ /* 0x000fe200008f0eff */
[C---:B------:R-:W-:Y:S01]  /*3780*/  IMAD R12, R8.reuse, c[0x0][0x198], RZ ;  /* 0x00006600080c7a24 */ /* 0x040fe200078e02ff */
[----:B------:R-:W-:Y:S02]  /*3790*/  ISETP.LT.AND P1, PT, R8, c[0x0][0x17c], !P0 ;  /* 0x00005f0008007a0c */ /* 0x000fe40004721270 */
[-C--:B------:R-:W-:Y:S01]  /*37a0*/  LEA R8, P6, R36, R40.reuse, 0x1 ;  /* 0x0000002824087211 */ /* 0x080fe200078c08ff */
[----:B--2---:R2:W-:Y:S01]  /*37b0*/  @P3 STG.E.U16 [R6.64], R50 ;  /* 0x0000003206003986 */ /* 0x0045e2000c101506 */
[C---:B------:R-:W-:Y:S01]  /*37c0*/  ISETP.LT.AND P3, PT, R11.reuse, c[0x0][0x17c], !P0 ;  /* 0x00005f000b007a0c */ /* 0x040fe20004761270 */
[----:B------:R-:W-:Y:S01]  /*37d0*/  IMAD R11, R11, c[0x0][0x198], RZ ;  /* 0x000066000b0b7a24 */ /* 0x000fe200078e02ff */
[----:B0-----:R-:W-:Y:S02]  /*37e0*/  LEA R2, P5, R9, R40, 0x1 ;  /* 0x0000002809027211 */ /* 0x001fe400078a08ff */
[----:B------:R-:W-:-:S02]  /*37f0*/  PRMT R42, R42, 0x7632, R42 ;  /* 0x000076322a2a7816 */ /* 0x000fc4000000002a */
[-C--:B------:R-:W-:Y:S02]  /*3800*/  LEA.HI.X.SX32 R3, R9, R41.reuse, 0x1, P5 ;  /* 0x0000002909037211 */ /* 0x080fe400028f0eff */
[----:B-1----:R-:W-:Y:S02]  /*3810*/  LEA R4, P5, R12, R40, 0x1 ;  /* 0x000000280c047211 */ /* 0x002fe400078a08ff */
[-C--:B------:R-:W-:Y:S01]  /*3820*/  LEA.HI.X.SX32 R9, R36, R41.reuse, 0x1, P6 ;  /* 0x0000002924097211 */ /* 0x080fe200030f0eff */
[----:B---3--:R-:W-:Y:S01]  /*3830*/  @P4 STG.E.U16 [R2.64], R54 ;  /* 0x0000003602004986 */ /* 0x008fe2000c101506 */
[----:B------:R-:W-:Y:S01]  /*3840*/  LEA.HI.X.SX32 R5, R12, R41, 0x1, P5 ;  /* 0x000000290c057211 */ /* 0x000fe200028f0eff */
[----:B------:R-:W-:Y:S01]  /*3850*/  IMAD R12, R10, c[0x0][0x198], RZ ;  /* 0x000066000a0c7a24 */ /* 0x000fe200078e02ff */
[----:B------:R-:W-:Y:S01]  /*3860*/  PRMT R46, R46, 0x7632, R46 ;  /* 0x000076322e2e7816 */ /* 0x000fe2000000002e */
[----:B----4-:R-:W-:Y:S01]  /*3870*/  @P2 STG.E.U16 [R8.64], R44 ;  /* 0x0000002c08002986 */ /* 0x010fe2000c101506 */
[----:B------:R-:W-:-:S02]  /*3880*/  ISETP.LT.AND P2, PT, R10, c[0x0][0x17c], !P0 ;  /* 0x00005f000a007a0c */ /* 0x000fc40004741270 */
[CC--:B------:R-:W-:Y:S01]  /*3890*/  LEA R10, P4, R11.reuse, R40.reuse, 0x1 ;  /* 0x000000280b0a7211 */ /* 0x0c0fe200078808ff */
[----:B------:R0:W-:Y:S01]  /*38a0*/  @P1 STG.E.U16 [R4.64], R48 ;  /* 0x0000003004001986 */ /* 0x0001e2000c101506 */
[-C--:B--2---:R-:W-:Y:S02]  /*38b0*/  LEA R6, P5, R12, R40.reuse, 0x1 ;  /* 0x000000280c067211 */ /* 0x084fe400078a08ff */
[-C--:B------:R-:W-:Y:S02]  /*38c0*/  LEA.HI.X.SX32 R11, R11, R41.reuse, 0x1, P4 ;  /* 0x000000290b0b7211 */ /* 0x080fe400020f0eff */
[C---:B------:R-:W-:Y:S01]  /*38d0*/  ISETP.LT.AND P4, PT, R34.reuse, c[0x0][0x17c], !P0 ;  /* 0x00005f0022007a0c */ /* 0x040fe20004781270 */
[----:B------:R-:W-:Y:S01]  /*38e0*/  IMAD R34, R34, c[0x0][0x198], RZ ;  /* 0x0000660022227a24 */ /* 0x000fe200078e02ff */
[----:B------:R-:W-:Y:S01]  /*38f0*/  LEA.HI.X.SX32 R7, R12, R41, 0x1, P5 ;  /* 0x000000290c077211 */ /* 0x000fe200028f0eff */
[----:B------:R1:W-:Y:S01]  /*3900*/  @P3 STG.E.U16 [R10.64], R52 ;  /* 0x000000340a003986 */ /* 0x0003e2000c101506 */
[C---:B------:R-:W-:Y:S01]  /*3910*/  ISETP.LT.AND P1, PT, R35.reuse, c[0x0][0x17c], !P0 ;  /* 0x00005f0023007a0c */ /* 0x040fe20004721270 */
[----:B------:R-:W-:Y:S01]  /*3920*/  IMAD R35, R35, c[0x0][0x198], RZ ;  /* 0x0000660023237a24 */ /* 0x000fe200078e02ff */
[----:B------:R-:W-:Y:S01]  /*3930*/  PRMT R50, R50, 0x7632, R50 ;  /* 0x0000763232327816 */ /* 0x000fe20000000032 */
[----:B------:R-:W-:Y:S01]  /*3940*/  @P2 STG.E.U16 [R6.64], R56 ;  /* 0x0000003806002986 */ /* 0x000fe2000c101506 */
[----:B0-----:R-:W-:-:S02]  /*3950*/  LEA R4, P2, R34, R40, 0x1 ;  /* 0x0000002822047211 */ /* 0x001fc400078408ff */
[-C--:B------:R-:W-:Y:S02]  /*3960*/  LEA R2, P3, R35, R40.reuse, 0x1 ;  /* 0x0000002823027211 */ /* 0x080fe400078608ff */
[-C--:B------:R-:W-:Y:S02]  /*3970*/  LEA.HI.X.SX32 R5, R34, R41.reuse, 0x1, P2 ;  /* 0x0000002922057211 */ /* 0x080fe400010f0eff */
[C---:B------:R-:W-:Y:S01]  /*3980*/  ISETP.LT.AND P2, PT, R33.reuse, c[0x0][0x17c], !P0 ;  /* 0x00005f0021007a0c */ /* 0x040fe20004741270 */
[----:B------:R-:W-:Y:S01]  /*3990*/  IMAD R33, R33, c[0x0][0x198], RZ ;  /* 0x0000660021217a24 */ /* 0x000fe200078e02ff */
[-C--:B------:R-:W-:Y:S01]  /*39a0*/  LEA.HI.X.SX32 R3, R35, R41.reuse, 0x1, P3 ;  /* 0x0000002923037211 */ /* 0x080fe200018f0eff */
[----:B-1----:R-:W-:Y:S01]  /*39b0*/  IMAD R11, R13, c[0x0][0x198], RZ ;  /* 0x000066000d0b7a24 */ /* 0x002fe200078e02ff */
[----:B------:R-:W-:Y:S02]  /*39c0*/  PRMT R54, R54, 0x7632, R54 ;  /* 0x0000763236367816 */ /* 0x000fe40000000036 */
[C---:B------:R-:W-:Y:S01]  /*39d0*/  LEA R8, P3, R33.reuse, R40, 0x1 ;  /* 0x0000002821087211 */ /* 0x040fe200078608ff */
[----:B------:R0:W-:Y:S01]  /*39e0*/  @P1 STG.E.U16 [R2.64], R42 ;  /* 0x0000002a02001986 */ /* 0x0001e2000c101506 */
[C---:B------:R-:W-:Y:S01]  /*39f0*/  ISETP.LT.AND P1, PT, R32.reuse, c[0x0][0x17c], !P0 ;  /* 0x00005f0020007a0c */ /* 0x040fe20004721270 */
[----:B------:R-:W-:Y:S01]  /*3a00*/  IMAD R32, R32, c[0x0][0x198], RZ ;  /* 0x0000660020207a24 */ /* 0x000fe200078e02ff */
[----:B------:R-:W-:Y:S01]  /*3a10*/  LEA.HI.X.SX32 R9, R33, R41, 0x1, P3 ;  /* 0x0000002921097211 */ /* 0x000fe200018f0eff */
[----:B------:R1:W-:Y:S01]  /*3a20*/  @P4 STG.E.U16 [R4.64], R46 ;  /* 0x0000002e04004986 */ /* 0x0003e2000c101506 */
[C---:B------:R-:W-:Y:S01]  /*3a30*/  ISETP.LT.AND P4, PT, R31.reuse, c[0x0][0x17c], !P0 ;  /* 0x00005f001f007a0c */ /* 0x040fe20004781270 */
[----:B------:R-:W-:Y:S01]  /*3a40*/  IMAD R31, R31, c[0x0][0x198], RZ ;  /* 0x000066001f1f7a24 */ /* 0x000fe200078e02ff */
[C---:B------:R-:W-:Y:S01]  /*3a50*/  ISETP.LT.AND P3, PT, R30.reuse, c[0x0][0x17c], !P0 ;  /* 0x00005f001e007a0c */ /* 0x040fe20004761270 */
[----:B------:R-:W-:Y:S01]  /*3a60*/  IMAD R30, R30, c[0x0][0x198], RZ ;  /* 0x000066001e1e7a24 */ /* 0x000fe200078e02ff */
[----:B------:R2:W-:Y:S01]  /*3a70*/  @P2 STG.E.U16 [R8.64], R50 ;  /* 0x0000003208002986 */ /* 0x0005e2000c101506 */
[----:B------:R-:W-:-:S02]  /*3a80*/  PRMT R44, R44, 0x7632, R44 ;  /* 0x000076322c2c7816 */ /* 0x000fc4000000002c */
[-C--:B0-----:R-:W-:Y:S02]  /*3a90*/  LEA R2, P2, R32, R40.reuse, 0x1 ;  /* 0x0000002820027211 */ /* 0x081fe400078408ff */
[-C--:B------:R-:W-:Y:S02]  /*3aa0*/  LEA R6, P6, R30, R40.reuse, 0x1 ;  /* 0x000000281e067211 */ /* 0x080fe400078c08ff */
[C---:B-1----:R-:W-:Y:S02]  /*3ab0*/  LEA R4, P5, R31.reuse, R40, 0x1 ;  /* 0x000000281f047211 */ /* 0x042fe400078a08ff */
[-C--:B------:R-:W-:Y:S02]  /*3ac0*/  LEA.HI.X.SX32 R3, R32, R41.reuse, 0x1, P2 ;  /* 0x0000002920037211 */ /* 0x080fe400010f0eff */
[-C--:B------:R-:W-:Y:S02]  /*3ad0*/  LEA.HI.X.SX32 R5, R31, R41.reuse, 0x1, P5 ;  /* 0x000000291f057211 */ /* 0x080fe400028f0eff */
[----:B------:R-:W-:Y:S01]  /*3ae0*/  PRMT R48, R48, 0x7632, R48 ;  /* 0x0000763230307816 */ /* 0x000fe20000000030 */
[----:B------:R0:W-:Y:S01]  /*3af0*/  @P1 STG.E.U16 [R2.64], R54 ;  /* 0x0000003602001986 */ /* 0x0001e2000c101506 */
[----:B------:R-:W-:-:S02]  /*3b00*/  LEA.HI.X.SX32 R7, R30, R41, 0x1, P6 ;  /* 0x000000291e077211 */ /* 0x000fc400030f0eff */
[C---:B------:R-:W-:Y:S01]  /*3b10*/  ISETP.LT.AND P1, PT, R29.reuse, c[0x0][0x17c], !P0 ;  /* 0x00005f001d007a0c */ /* 0x040fe20004721270 */
[----:B------:R1:W-:Y:S01]  /*3b20*/  @P4 STG.E.U16 [R4.64], R44 ;  /* 0x0000002c04004986 */ /* 0x0003e2000c101506 */
[----:B------:R-:W-:Y:S01]  /*3b30*/  IMAD R29, R29, c[0x0][0x198], RZ ;  /* 0x000066001d1d7a24 */ /* 0x000fe200078e02ff */
[C---:B------:R-:W-:Y:S01]  /*3b40*/  ISETP.LT.AND P2, PT, R27.reuse, c[0x0][0x17c], !P0 ;  /* 0x00005f001b007a0c */ /* 0x040fe20004741270 */
[----:B------:R-:W-:Y:S01]  /*3b50*/  IMAD R27, R27, c[0x0][0x198], RZ ;  /* 0x000066001b1b7a24 */ /* 0x000fe200078e02ff */
[----:B------:R3:W-:Y:S01]  /*3b60*/  @P3 STG.E.U16 [R6.64], R48 ;  /* 0x0000003006003986 */ /* 0x0007e2000c101506 */
[C---:B------:R-:W-:Y:S01]  /*3b70*/  ISETP.LT.AND P3, PT, R28.reuse, c[0x0][0x17c], !P0 ;  /* 0x00005f001c007a0c */ /* 0x040fe20004761270 */
[----:B------:R-:W-:Y:S01]  /*3b80*/  IMAD R28, R28, c[0x0][0x198], RZ ;  /* 0x000066001c1c7a24 */ /* 0x000fe200078e02ff */
[-C--:B--2---:R-:W-:Y:S02]  /*3b90*/  LEA R8, P6, R29, R40.reuse, 0x1 ;  /* 0x000000281d087211 */ /* 0x084fe400078c08ff */
[C---:B------:R-:W-:Y:S01]  /*3ba0*/  ISETP.LT.AND P4, PT, R26.reuse, c[0x0][0x17c], !P0 ;  /* 0x00005f001a007a0c */ /* 0x040fe20004781270 */
[----:B------:R-:W-:Y:S01]  /*3bb0*/  IMAD R26, R26, c[0x0][0x198], RZ ;  /* 0x000066001a1a7a24 */ /* 0x000fe200078e02ff */
[----:B0-----:R-:W-:-:S02]  /*3bc0*/  LEA R2, P5, R28, R40, 0x1 ;  /* 0x000000281c027211 */ /* 0x001fc400078a08ff */
[----:B------:R-:W-:Y:S02]  /*3bd0*/  PRMT R52, R52, 0x7632, R52 ;  /* 0x0000763234347816 */ /* 0x000fe40000000034 */
[-C--:B------:R-:W-:Y:S02]  /*3be0*/  LEA.HI.X.SX32 R9, R29, R41.reuse, 0x1, P6 ;  /* 0x000000291d097211 */ /* 0x080fe400030f0eff */
[-C--:B-1----:R-:W-:Y:S02]  /*3bf0*/  LEA R4, P6, R27, R40.reuse, 0x1 ;  /* 0x000000281b047211 */ /* 0x082fe400078c08ff */
[----:B------:R-:W-:Y:S01]  /*3c00*/  PRMT R56, R56, 0x7632, R56 ;  /* 0x0000763238387816 */ /* 0x000fe20000000038 */
[----:B------:R0:W-:Y:S01]  /*3c10*/  @P1 STG.E.U16 [R8.64], R52 ;  /* 0x0000003408001986 */ /* 0x0001e2000c101506 */
[----:B------:R-:W-:Y:S02]  /*3c20*/  LEA.HI.X.SX32 R3, R28, R41, 0x1, P5 ;  /* 0x000000291c037211 */ /* 0x000fe400028f0eff */
[----:B---3--:R-:W-:-:S02]  /*3c30*/  LEA R6, P5, R26, R40, 0x1 ;  /* 0x000000281a067211 */ /* 0x008fc400078a08ff */
[-C--:B------:R-:W-:Y:S01]  /*3c40*/  LEA.HI.X.SX32 R5, R27, R41.reuse, 0x1, P6 ;  /* 0x000000291b057211 */ /* 0x080fe200030f0eff */
[----:B------:R1:W-:Y:S01]  /*3c50*/  @P3 STG.E.U16 [R2.64], R56 ;  /* 0x0000003802003986 */ /* 0x0003e2000c101506 */
[----:B------:R-:W-:Y:S02]  /*3c60*/  LEA.HI.X.SX32 R7, R26, R41, 0x1, P5 ;  /* 0x000000291a077211 */ /* 0x000fe400028f0eff */
[C---:B------:R-:W-:Y:S01]  /*3c70*/  ISETP.LT.AND P1, PT, R25.reuse, c[0x0][0x17c], !P0 ;  /* 0x00005f0019007a0c */ /* 0x040fe20004721270 */
[----:B------:R-:W-:Y:S01]  /*3c80*/  IMAD R25, R25, c[0x0][0x198], RZ ;  /* 0x0000660019197a24 */ /* 0x000fe200078e02ff */
[C---:B------:R-:W-:Y:S01]  /*3c90*/  ISETP.LT.AND P3, PT, R24.reuse, c[0x0][0x17c], !P0 ;  /* 0x00005f0018007a0c */ /* 0x040fe20004761270 */
[----:B------:R-:W-:Y:S01]  /*3ca0*/  IMAD R24, R24, c[0x0][0x198], RZ ;  /* 0x0000660018187a24 */ /* 0x000fe200078e02ff */
[----:B------:R2:W-:Y:S01]  /*3cb0*/  @P2 STG.E.U16 [R4.64], R43 ;  /* 0x0000002b04002986 */ /* 0x0005e2000c101506 */
[C---:B------:R-:W-:Y:S01]  /*3cc0*/  ISETP.LT.AND P2, PT, R23.reuse, c[0x0][0x17c], !P0 ;  /* 0x00005f0017007a0c */ /* 0x040fe20004741270 */
[----:B------:R-:W-:Y:S01]  /*3cd0*/  IMAD R23, R23, c[0x0][0x198], RZ ;  /* 0x0000660017177a24 */ /* 0x000fe200078e02ff */
[-C--:B0-----:R-:W-:Y:S01]  /*3ce0*/  LEA R8, P6, R25, R40.reuse, 0x1 ;  /* 0x0000002819087211 */ /* 0x081fe200078c08ff */
[----:B------:R0:W-:Y:S01]  /*3cf0*/  @P4 STG.E.U16 [R6.64], R47 ;  /* 0x0000002f06004986 */ /* 0x0001e2000c101506 */
[C---:B------:R-:W-:Y:S01]  /*3d00*/  ISETP.LT.AND P4, PT, R22.reuse, c[0x0][0x17c], !P0 ;  /* 0x00005f0016007a0c */ /* 0x040fe20004781270 */
[----:B------:R-:W-:Y:S01]  /*3d10*/  IMAD R22, R22, c[0x0][0x198], RZ ;  /* 0x0000660016167a24 */ /* 0x000fe200078e02ff */
[----:B-1----:R-:W-:-:S02]  /*3d20*/  LEA R2, P5, R24, R40, 0x1 ;  /* 0x0000002818027211 */ /* 0x002fc400078a08ff */
[-C--:B------:R-:W-:Y:S02]  /*3d30*/  LEA.HI.X.SX32 R9, R25, R41.reuse, 0x1, P6 ;  /* 0x0000002919097211 */ /* 0x080fe400030f0eff */
[-C--:B------:R-:W-:Y:S02]  /*3d40*/  LEA.HI.X.SX32 R3, R24, R41.reuse, 0x1, P5 ;  /* 0x0000002918037211 */ /* 0x080fe400028f0eff */
[-C--:B--2---:R-:W-:Y:S01]  /*3d50*/  LEA R4, P6, R23, R40.reuse, 0x1 ;  /* 0x0000002817047211 */ /* 0x084fe200078c08ff */
[----:B------:R1:W-:Y:S01]  /*3d60*/  @P1 STG.E.U16 [R8.64], R51 ;  /* 0x0000003308001986 */ /* 0x0003e2000c101506 */
[C---:B------:R-:W-:Y:S01]  /*3d70*/  ISETP.LT.AND P1, PT, R21.reuse, c[0x0][0x17c], !P0 ;  /* 0x00005f0015007a0c */ /* 0x040fe20004721270 */
[----:B------:R-:W-:Y:S01]  /*3d80*/  IMAD R21, R21, c[0x0][0x198], RZ ;  /* 0x0000660015157a24 */ /* 0x000fe200078e02ff */
[----:B0-----:R-:W-:Y:S01]  /*3d90*/  LEA R6, P5, R22, R40, 0x1 ;  /* 0x0000002816067211 */ /* 0x001fe200078a08ff */
[----:B------:R0:W-:Y:S01]  /*3da0*/  @P3 STG.E.U16 [R2.64], R55 ;  /* 0x0000003702003986 */ /* 0x0001e2000c101506 */
[----:B------:R-:W-:-:S02]  /*3db0*/  LEA.HI.X.SX32 R5, R23, R41, 0x1, P6 ;  /* 0x0000002917057211 */ /* 0x000fc400030f0eff */
[----:B------:R-:W-:Y:S02]  /*3dc0*/  LEA.HI.X.SX32 R7, R22, R41, 0x1, P5 ;  /* 0x0000002916077211 */ /* 0x000fe400028f0eff */
[C---:B------:R-:W-:Y:S01]  /*3dd0*/  ISETP.LT.AND P3, PT, R20.reuse, c[0x0][0x17c], !P0 ;  /* 0x00005f0014007a0c */ /* 0x040fe20004761270 */
[----:B------:R-:W-:Y:S01]  /*3de0*/  IMAD R20, R20, c[0x0][0x198], RZ ;  /* 0x0000660014147a24 */ /* 0x000fe200078e02ff */
[----:B------:R2:W-:Y:S01]  /*3df0*/  @P2 STG.E.U16 [R4.64], R45 ;  /* 0x0000002d04002986 */ /* 0x0005e2000c101506 */
[C---:B------:R-:W-:Y:S01]  /*3e00*/  ISETP.LT.AND P2, PT, R19.reuse, c[0x0][0x17c], !P0 ;  /* 0x00005f0013007a0c */ /* 0x040fe20004741270 */
[----:B------:R-:W-:Y:S01]  /*3e10*/  IMAD R19, R19, c[0x0][0x198], RZ ;  /* 0x0000660013137a24 */ /* 0x000fe200078e02ff */
[-C--:B-1----:R-:W-:Y:S01]  /*3e20*/  LEA R8, P6, R21, R40.reuse, 0x1 ;  /* 0x0000002815087211 */ /* 0x082fe200078c08ff */
[----:B------:R1:W-:Y:S01]  /*3e30*/  @P4 STG.E.U16 [R6.64], R49 ;  /* 0x0000003106004986 */ /* 0x0003e2000c101506 */
[C---:B------:R-:W-:Y:S01]  /*3e40*/  ISETP.LT.AND P4, PT, R18.reuse, c[0x0][0x17c], !P0 ;  /* 0x00005f0012007a0c */ /* 0x040fe20004781270 */
[----:B------:R-:W-:Y:S01]  /*3e50*/  IMAD R18, R18, c[0x0][0x198], RZ ;  /* 0x0000660012127a24 */ /* 0x000fe200078e02ff */
[----:B0-----:R-:W-:-:S02]  /*3e60*/  LEA R2, P5, R20, R40, 0x1 ;  /* 0x0000002814027211 */ /* 0x001fc400078a08ff */
[-C--:B------:R-:W-:Y:S02]  /*3e70*/  LEA.HI.X.SX32 R9, R21, R41.reuse, 0x1, P6 ;  /* 0x0000002915097211 */ /* 0x080fe400030f0eff */
[-C--:B------:R-:W-:Y:S02]  /*3e80*/  LEA.HI.X.SX32 R3, R20, R41.reuse, 0x1, P5 ;  /* 0x0000002914037211 */ /* 0x080fe400028f0eff */
[-C--:B--2---:R-:W-:Y:S01]  /*3e90*/  LEA R4, P6, R19, R40.reuse, 0x1 ;  /* 0x0000002813047211 */ /* 0x084fe200078c08ff */
[----:B------:R0:W-:Y:S01]  /*3ea0*/  @P1 STG.E.U16 [R8.64], R53 ;  /* 0x0000003508001986 */ /* 0x0001e2000c101506 */
[----:B------:R-:W-:Y:S02]  /*3eb0*/  PRMT R43, R43, 0x7632, R43 ;  /* 0x000076322b2b7816 */ /* 0x000fe4000000002b */
[----:B-1----:R-:W-:Y:S01]  /*3ec0*/  LEA R6, P5, R18, R40, 0x1 ;  /* 0x0000002812067211 */ /* 0x002fe200078a08ff */
[----:B------:R-:W-:Y:S01]  /*3ed0*/  @P3 STG.E.U16 [R2.64], R57 ;  /* 0x0000003902003986 */ /* 0x000fe2000c101506 */
[----:B------:R-:W-:-:S02]  /*3ee0*/  LEA.HI.X.SX32 R5, R19, R41, 0x1, P6 ;  /* 0x0000002913057211 */ /* 0x000fc400030f0eff */
[----:B------:R-:W-:Y:S02]  /*3ef0*/  PRMT R47, R47, 0x7632, R47 ;  /* 0x000076322f2f7816 */ /* 0x000fe4000000002f */
[----:B------:R-:W-:Y:S01]  /*3f00*/  LEA.HI.X.SX32 R7, R18, R41, 0x1, P5 ;  /* 0x0000002912077211 */ /* 0x000fe200028f0eff */
[----:B------:R1:W-:Y:S01]  /*3f10*/  @P2 STG.E.U16 [R4.64], R43 ;  /* 0x0000002b04002986 */ /* 0x0003e2000c101506 */
[C---:B------:R-:W-:Y:S01]  /*3f20*/  ISETP.LT.AND P3, PT, R15.reuse, c[0x0][0x17c], !P0 ;  /* 0x00005f000f007a0c */ /* 0x040fe20004761270 */
[----:B------:R-:W-:Y:S01]  /*3f30*/  IMAD R15, R15, c[0x0][0x198], RZ ;  /* 0x000066000f0f7a24 */ /* 0x000fe200078e02ff */
[----:B------:R-:W-:Y:S01]  /*3f40*/  ISETP.LT.AND P5, PT, R17, c[0x0][0x17c], !P0 ;  /* 0x00005f0011007a0c */ /* 0x000fe200047a1270 */
[----:B------:R2:W-:Y:S01]  /*3f50*/  @P4 STG.E.U16 [R6.64], R47 ;  /* 0x0000002f06004986 */ /* 0x0005e2000c101506 */
[C---:B------:R-:W-:Y:S01]  /*3f60*/  ISETP.LT.AND P4, PT, R16.reuse, c[0x0][0x17c], !P0 ;  /* 0x00005f0010007a0c */ /* 0x040fe20004781270 */
[----:B------:R-:W-:Y:S01]  /*3f70*/  IMAD R16, R16, c[0x0][0x198], RZ ;  /* 0x0000660010107a24 */ /* 0x000fe200078e02ff */
[----:B------:R-:W-:Y:S01]  /*3f80*/  PRMT R51, R51, 0x7632, R51 ;  /* 0x0000763233337816 */ /* 0x000fe20000000033 */
[----:B------:R-:W-:Y:S01]  /*3f90*/  IMAD R17, R17, c[0x0][0x198], RZ ;  /* 0x0000660011117a24 */ /* 0x000fe200078e02ff */
[----:B------:R-:W-:Y:S01]  /*3fa0*/  PRMT R55, R55, 0x7632, R55 ;  /* 0x0000763237377816 */ /* 0x000fe20000000037 */
[----:B0-----:R-:W-:Y:S01]  /*3fb0*/  IMAD R9, R14, c[0x0][0x198], RZ ;  /* 0x000066000e097a24 */ /* 0x001fe200078e02ff */
[----:B------:R-:W-:Y:S01]  /*3fc0*/  PRMT R45, R45, 0x7632, R45 ;  /* 0x000076322d2d7816 */ /* 0x000fe2000000002d */
[----:B------:R-:W-:Y:S01]  /*3fd0*/  IMAD R18, R0, c[0x0][0x198], RZ ;  /* 0x0000660000127a24 */ /* 0x000fe200078e02ff */
[----:B-1----:R-:W-:-:S02]  /*3fe0*/  LEA R4, P1, R16, R40, 0x1 ;  /* 0x0000002810047211 */ /* 0x002fc400078208ff */
[-C--:B------:R-:W-:Y:S02]  /*3ff0*/  LEA R2, P6, R17, R40.reuse, 0x1 ;  /* 0x0000002811027211 */ /* 0x080fe400078c08ff */
[-C--:B--2---:R-:W-:Y:S02]  /*4000*/  LEA R6, P2, R15, R40.reuse, 0x1 ;  /* 0x000000280f067211 */ /* 0x084fe400078408ff */
[-C--:B------:R-:W-:Y:S02]  /*4010*/  LEA.HI.X.SX32 R5, R16, R41.reuse, 0x1, P1 ;  /* 0x0000002910057211 */ /* 0x080fe400008f0eff */
[----:B------:R-:W-:Y:S02]  /*4020*/  LEA R10, P1, R11, R40, 0x1 ;  /* 0x000000280b0a7211 */ /* 0x000fe400078208ff */
[----:B------:R-:W-:Y:S02]  /*4030*/  LEA.HI.X.SX32 R7, R15, R41, 0x1, P2 ;  /* 0x000000290f077211 */ /* 0x000fe400010f0eff */
[----:B------:R-:W-:-:S02]  /*4040*/  ISETP.LT.AND P2, PT, R14, c[0x0][0x17c], !P0 ;  /* 0x00005f000e007a0c */ /* 0x000fc40004741270 */
[-C--:B------:R-:W-:Y:S02]  /*4050*/  LEA.HI.X.SX32 R11, R11, R41.reuse, 0x1, P1 ;  /* 0x000000290b0b7211 */ /* 0x080fe400008f0eff */
[----:B------:R-:W-:Y:S02]  /*4060*/  ISETP.LT.AND P1, PT, R13, c[0x0][0x17c], !P0 ;  /* 0x00005f000d007a0c */ /* 0x000fe40004721270 */
[----:B------:R-:W-:Y:S02]  /*4070*/  ISETP.LT.AND P0, PT, R0, c[0x0][0x17c], !P0 ;  /* 0x00005f0000007a0c */ /* 0x000fe40004701270 */
[-C--:B------:R-:W-:Y:S02]  /*4080*/  LEA.HI.X.SX32 R3, R17, R41.reuse, 0x1, P6 ;  /* 0x0000002911037211 */ /* 0x080fe400030f0eff */
[----:B------:R-:W-:Y:S02]  /*4090*/  LEA R8, P6, R9, R40, 0x1 ;  /* 0x0000002809087211 */ /* 0x000fe400078c08ff */
[----:B------:R-:W-:Y:S01]  /*40a0*/  PRMT R49, R49, 0x7632, R49 ;  /* 0x0000763231317816 */ /* 0x000fe20000000031 */
[----:B------:R0:W-:Y:S01]  /*40b0*/  @P5 STG.E.U16 [R2.64], R51 ;  /* 0x0000003302005986 */ /* 0x0001e2000c101506 */
[----:B------:R-:W-:-:S02]  /*40c0*/  LEA.HI.X.SX32 R9, R9, R41, 0x1, P6 ;  /* 0x0000002909097211 */ /* 0x000fc400030f0eff */
[----:B------:R-:W-:Y:S01]  /*40d0*/  PRMT R53, R53, 0x7632, R53 ;  /* 0x0000763235357816 */ /* 0x000fe20000000035 */
[----:B------:R0:W-:Y:S01]  /*40e0*/  @P4 STG.E.U16 [R4.64], R55 ;  /* 0x0000003704004986 */ /* 0x0001e2000c101506 */
[----:B------:R-:W-:-:S03]  /*40f0*/  LEA R12, P6, R18, R40, 0x1 ;  /* 0x00000028120c7211 */ /* 0x000fc600078c08ff */
[----:B------:R0:W-:Y:S01]  /*4100*/  @P3 STG.E.U16 [R6.64], R45 ;  /* 0x0000002d06003986 */ /* 0x0001e2000c101506 */
[----:B------:R-:W-:-:S03]  /*4110*/  LEA.HI.X.SX32 R13, R18, R41, 0x1, P6 ;  /* 0x00000029120d7211 */ /* 0x000fc600030f0eff */
[----:B------:R0:W-:Y:S04]  /*4120*/  @P2 STG.E.U16 [R8.64], R49 ;  /* 0x0000003108002986 */ /* 0x0001e8000c101506 */
[----:B------:R0:W-:Y:S01]  /*4130*/  @P1 STG.E.U16 [R10.64], R53 ;  /* 0x000000350a001986 */ /* 0x0001e2000c101506 */
[----:B------:R-:W-:Y:S05]  /*4140*/  @!P0 EXIT ;  /* 0x000000000000894d */ /* 0x000fea0003800000 */
[----:B0-----:R-:W-:-:S05]  /*4150*/  PRMT R6, R57, 0x7632, R6 ;  /* 0x0000763239067816 */ /* 0x001fca0000000006 */
[----:B------:R-:W-:Y:S01]  /*4160*/  STG.E.U16 [R12.64], R6 ;  /* 0x000000060c007986 */ /* 0x000fe2000c101506 */
[----:B------:R-:W-:Y:S05]  /*4170*/  EXIT ;  /* 0x000000000000794d */ /* 0x000fea0003800000 */
.L_x_4:
[----:B------:R-:W-:-:S00]  /*4180*/  BRA `(.L_x_4) ;  /* 0xfffffff000007947 */ /* 0x000fc0000383ffff */
[----:B------:R-:W-:-:S00]  /*4190*/  NOP ;  /* 0x0000000000007918 */ /* 0x000fc00000000000 */
        /* <DEDUP_REMOVED lines=14> */
.L_x_5:


//--------------------- .nv.shared.matmul_kernel  --------------------------
	.section	.nv.shared.matmul_kernel,"aw",@nobits
	.sectionflags	@""
	.align	16
